//
// Generated by NVIDIA NVVM Compiler
//
// Compiler Build ID: CL-36424714
// Cuda compilation tools, release 13.0, V13.0.88
// Based on NVVM 20.0.0
//

.version 9.0
.target sm_100
.address_size 64

	// .globl	_Z9mlem_stepP5voxelP6sensorS2_PfS3_Pbiii
.extern .func  (.param .b32 func_retval0) vprintf
(
	.param .b64 vprintf_param_0,
	.param .b64 vprintf_param_1
)
;
.global .align 1 .b8 $str[44] = {118, 111, 120, 101, 108, 32, 37, 100, 44, 32, 101, 102, 102, 58, 32, 37, 102, 44, 32, 102, 111, 114, 119, 97, 114, 100, 58, 32, 37, 102, 44, 32, 101, 110, 101, 114, 103, 121, 58, 32, 37, 102, 10};

.visible .entry _Z9mlem_stepP5voxelP6sensorS2_PfS3_Pbiii(
	.param .u64 .ptr .align 1 _Z9mlem_stepP5voxelP6sensorS2_PfS3_Pbiii_param_0,
	.param .u64 .ptr .align 1 _Z9mlem_stepP5voxelP6sensorS2_PfS3_Pbiii_param_1,
	.param .u64 .ptr .align 1 _Z9mlem_stepP5voxelP6sensorS2_PfS3_Pbiii_param_2,
	.param .u64 .ptr .align 1 _Z9mlem_stepP5voxelP6sensorS2_PfS3_Pbiii_param_3,
	.param .u64 .ptr .align 1 _Z9mlem_stepP5voxelP6sensorS2_PfS3_Pbiii_param_4,
	.param .u64 .ptr .align 1 _Z9mlem_stepP5voxelP6sensorS2_PfS3_Pbiii_param_5,
	.param .u32 _Z9mlem_stepP5voxelP6sensorS2_PfS3_Pbiii_param_6,
	.param .u32 _Z9mlem_stepP5voxelP6sensorS2_PfS3_Pbiii_param_7,
	.param .u32 _Z9mlem_stepP5voxelP6sensorS2_PfS3_Pbiii_param_8
)
{
	.local .align 16 .b8 	__local_depot0[32];
	.reg .b64 	%SP;
	.reg .b64 	%SPL;
	.reg .pred 	%p<74>;
	.reg .b16 	%rs<51>;
	.reg .b32 	%r<166>;
	.reg .b32 	%f<297>;
	.reg .b64 	%rd<242>;
	.reg .b64 	%fd<4>;

	mov.u64 	%SPL, __local_depot0;
	cvta.local.u64 	%SP, %SPL;
	ld.param.u64 	%rd17, [_Z9mlem_stepP5voxelP6sensorS2_PfS3_Pbiii_param_0];
	ld.param.u64 	%rd18, [_Z9mlem_stepP5voxelP6sensorS2_PfS3_Pbiii_param_1];
	ld.param.u64 	%rd19, [_Z9mlem_stepP5voxelP6sensorS2_PfS3_Pbiii_param_4];
	ld.param.u64 	%rd20, [_Z9mlem_stepP5voxelP6sensorS2_PfS3_Pbiii_param_5];
	ld.param.u32 	%r110, [_Z9mlem_stepP5voxelP6sensorS2_PfS3_Pbiii_param_6];
	ld.param.u32 	%r111, [_Z9mlem_stepP5voxelP6sensorS2_PfS3_Pbiii_param_7];
	cvta.to.global.u64 	%rd1, %rd19;
	cvta.to.global.u64 	%rd2, %rd18;
	cvta.to.global.u64 	%rd3, %rd20;
	cvta.to.global.u64 	%rd4, %rd17;
	setp.lt.s32 	%p1, %r111, 1;
	mov.f32 	%f271, 0f00000000;
	@%p1 bra 	$L__BB0_71;
	mov.u32 	%r113, %ctaid.x;
	mul.lo.s32 	%r1, %r111, %r113;
	add.s32 	%r114, %r111, -1;
	and.b32  	%r2, %r111, 15;
	setp.lt.u32 	%p2, %r114, 15;
	mov.f32 	%f271, 0f00000000;
	mov.b32 	%r144, 0;
	@%p2 bra 	$L__BB0_36;
	and.b32  	%r144, %r111, 2147483632;
	mov.f32 	%f271, 0f00000000;
	mov.b32 	%r161, 0;
$L__BB0_3:
	.pragma "nounroll";
	add.s32 	%r81, %r161, %r1;
	cvt.u64.u32 	%rd21, %r81;
	add.s64 	%rd22, %rd3, %rd21;
	ld.global.u8 	%rs1, [%rd22];
	setp.eq.s16 	%p3, %rs1, 0;
	@%p3 bra 	$L__BB0_5;
	mul.wide.u32 	%rd23, %r81, 4;
	add.s64 	%rd24, %rd1, %rd23;
	ld.global.f32 	%f128, [%rd24];
	add.f32 	%f271, %f271, %f128;
$L__BB0_5:
	add.s32 	%r82, %r81, 1;
	cvt.u64.u32 	%rd25, %r82;
	add.s64 	%rd26, %rd3, %rd25;
	ld.global.u8 	%rs2, [%rd26];
	setp.eq.s16 	%p4, %rs2, 0;
	@%p4 bra 	$L__BB0_7;
	mul.wide.u32 	%rd27, %r82, 4;
	add.s64 	%rd28, %rd1, %rd27;
	ld.global.f32 	%f129, [%rd28];
	add.f32 	%f271, %f271, %f129;
$L__BB0_7:
	add.s32 	%r83, %r81, 2;
	cvt.u64.u32 	%rd29, %r83;
	add.s64 	%rd30, %rd3, %rd29;
	ld.global.u8 	%rs3, [%rd30];
	setp.eq.s16 	%p5, %rs3, 0;
	@%p5 bra 	$L__BB0_9;
	mul.wide.u32 	%rd31, %r83, 4;
	add.s64 	%rd32, %rd1, %rd31;
	ld.global.f32 	%f130, [%rd32];
	add.f32 	%f271, %f271, %f130;
$L__BB0_9:
	add.s32 	%r84, %r81, 3;
	cvt.u64.u32 	%rd33, %r84;
	add.s64 	%rd34, %rd3, %rd33;
	ld.global.u8 	%rs4, [%rd34];
	setp.eq.s16 	%p6, %rs4, 0;
	@%p6 bra 	$L__BB0_11;
	mul.wide.u32 	%rd35, %r84, 4;
	add.s64 	%rd36, %rd1, %rd35;
	ld.global.f32 	%f131, [%rd36];
	add.f32 	%f271, %f271, %f131;
$L__BB0_11:
	add.s32 	%r85, %r81, 4;
	cvt.u64.u32 	%rd37, %r85;
	add.s64 	%rd38, %rd3, %rd37;
	ld.global.u8 	%rs5, [%rd38];
	setp.eq.s16 	%p7, %rs5, 0;
	@%p7 bra 	$L__BB0_13;
	mul.wide.u32 	%rd39, %r85, 4;
	add.s64 	%rd40, %rd1, %rd39;
	ld.global.f32 	%f132, [%rd40];
	add.f32 	%f271, %f271, %f132;
$L__BB0_13:
	add.s32 	%r86, %r81, 5;
	cvt.u64.u32 	%rd41, %r86;
	add.s64 	%rd42, %rd3, %rd41;
	ld.global.u8 	%rs6, [%rd42];
	setp.eq.s16 	%p8, %rs6, 0;
	@%p8 bra 	$L__BB0_15;
	mul.wide.u32 	%rd43, %r86, 4;
	add.s64 	%rd44, %rd1, %rd43;
	ld.global.f32 	%f133, [%rd44];
	add.f32 	%f271, %f271, %f133;
$L__BB0_15:
	add.s32 	%r87, %r81, 6;
	cvt.u64.u32 	%rd45, %r87;
	add.s64 	%rd46, %rd3, %rd45;
	ld.global.u8 	%rs7, [%rd46];
	setp.eq.s16 	%p9, %rs7, 0;
	@%p9 bra 	$L__BB0_17;
	mul.wide.u32 	%rd47, %r87, 4;
	add.s64 	%rd48, %rd1, %rd47;
	ld.global.f32 	%f134, [%rd48];
	add.f32 	%f271, %f271, %f134;
$L__BB0_17:
	add.s32 	%r88, %r81, 7;
	cvt.u64.u32 	%rd49, %r88;
	add.s64 	%rd50, %rd3, %rd49;
	ld.global.u8 	%rs8, [%rd50];
	setp.eq.s16 	%p10, %rs8, 0;
	@%p10 bra 	$L__BB0_19;
	mul.wide.u32 	%rd51, %r88, 4;
	add.s64 	%rd52, %rd1, %rd51;
	ld.global.f32 	%f135, [%rd52];
	add.f32 	%f271, %f271, %f135;
$L__BB0_19:
	add.s32 	%r89, %r81, 8;
	cvt.u64.u32 	%rd53, %r89;
	add.s64 	%rd54, %rd3, %rd53;
	ld.global.u8 	%rs9, [%rd54];
	setp.eq.s16 	%p11, %rs9, 0;
	@%p11 bra 	$L__BB0_21;
	mul.wide.u32 	%rd55, %r89, 4;
	add.s64 	%rd56, %rd1, %rd55;
	ld.global.f32 	%f136, [%rd56];
	add.f32 	%f271, %f271, %f136;
$L__BB0_21:
	add.s32 	%r90, %r81, 9;
	cvt.u64.u32 	%rd57, %r90;
	add.s64 	%rd58, %rd3, %rd57;
	ld.global.u8 	%rs10, [%rd58];
	setp.eq.s16 	%p12, %rs10, 0;
	@%p12 bra 	$L__BB0_23;
	mul.wide.u32 	%rd59, %r90, 4;
	add.s64 	%rd60, %rd1, %rd59;
	ld.global.f32 	%f137, [%rd60];
	add.f32 	%f271, %f271, %f137;
$L__BB0_23:
	add.s32 	%r91, %r81, 10;
	cvt.u64.u32 	%rd61, %r91;
	add.s64 	%rd62, %rd3, %rd61;
	ld.global.u8 	%rs11, [%rd62];
	setp.eq.s16 	%p13, %rs11, 0;
	@%p13 bra 	$L__BB0_25;
	mul.wide.u32 	%rd63, %r91, 4;
	add.s64 	%rd64, %rd1, %rd63;
	ld.global.f32 	%f138, [%rd64];
	add.f32 	%f271, %f271, %f138;
$L__BB0_25:
	add.s32 	%r92, %r81, 11;
	cvt.u64.u32 	%rd65, %r92;
	add.s64 	%rd66, %rd3, %rd65;
	ld.global.u8 	%rs12, [%rd66];
	setp.eq.s16 	%p14, %rs12, 0;
	@%p14 bra 	$L__BB0_27;
	mul.wide.u32 	%rd67, %r92, 4;
	add.s64 	%rd68, %rd1, %rd67;
	ld.global.f32 	%f139, [%rd68];
	add.f32 	%f271, %f271, %f139;
$L__BB0_27:
	add.s32 	%r93, %r81, 12;
	cvt.u64.u32 	%rd69, %r93;
	add.s64 	%rd70, %rd3, %rd69;
	ld.global.u8 	%rs13, [%rd70];
	setp.eq.s16 	%p15, %rs13, 0;
	@%p15 bra 	$L__BB0_29;
	mul.wide.u32 	%rd71, %r93, 4;
	add.s64 	%rd72, %rd1, %rd71;
	ld.global.f32 	%f140, [%rd72];
	add.f32 	%f271, %f271, %f140;
$L__BB0_29:
	add.s32 	%r94, %r81, 13;
	cvt.u64.u32 	%rd73, %r94;
	add.s64 	%rd74, %rd3, %rd73;
	ld.global.u8 	%rs14, [%rd74];
	setp.eq.s16 	%p16, %rs14, 0;
	@%p16 bra 	$L__BB0_31;
	mul.wide.u32 	%rd75, %r94, 4;
	add.s64 	%rd76, %rd1, %rd75;
	ld.global.f32 	%f141, [%rd76];
	add.f32 	%f271, %f271, %f141;
$L__BB0_31:
	add.s32 	%r95, %r81, 14;
	cvt.u64.u32 	%rd77, %r95;
	add.s64 	%rd78, %rd3, %rd77;
	ld.global.u8 	%rs15, [%rd78];
	setp.eq.s16 	%p17, %rs15, 0;
	@%p17 bra 	$L__BB0_33;
	mul.wide.u32 	%rd79, %r95, 4;
	add.s64 	%rd80, %rd1, %rd79;
	ld.global.f32 	%f142, [%rd80];
	add.f32 	%f271, %f271, %f142;
$L__BB0_33:
	add.s32 	%r96, %r81, 15;
	cvt.u64.u32 	%rd81, %r96;
	add.s64 	%rd82, %rd3, %rd81;
	ld.global.u8 	%rs16, [%rd82];
	setp.eq.s16 	%p18, %rs16, 0;
	@%p18 bra 	$L__BB0_35;
	mul.wide.u32 	%rd83, %r96, 4;
	add.s64 	%rd84, %rd1, %rd83;
	ld.global.f32 	%f143, [%rd84];
	add.f32 	%f271, %f271, %f143;
$L__BB0_35:
	add.s32 	%r161, %r161, 16;
	setp.eq.s32 	%p19, %r161, %r144;
	@%p19 bra 	$L__BB0_36;
	bra.uni 	$L__BB0_3;
$L__BB0_36:
	setp.eq.s32 	%p20, %r2, 0;
	@%p20 bra 	$L__BB0_71;
	and.b32  	%r5, %r111, 7;
	setp.lt.u32 	%p21, %r2, 8;
	@%p21 bra 	$L__BB0_55;
	add.s32 	%r6, %r144, %r1;
	cvt.u64.u32 	%rd85, %r6;
	add.s64 	%rd86, %rd3, %rd85;
	ld.global.u8 	%rs17, [%rd86];
	setp.eq.s16 	%p22, %rs17, 0;
	@%p22 bra 	$L__BB0_40;
	mul.wide.u32 	%rd87, %r6, 4;
	add.s64 	%rd88, %rd1, %rd87;
	ld.global.f32 	%f145, [%rd88];
	add.f32 	%f271, %f271, %f145;
$L__BB0_40:
	add.s32 	%r7, %r6, 1;
	cvt.u64.u32 	%rd89, %r7;
	add.s64 	%rd90, %rd3, %rd89;
	ld.global.u8 	%rs18, [%rd90];
	setp.eq.s16 	%p23, %rs18, 0;
	@%p23 bra 	$L__BB0_42;
	mul.wide.u32 	%rd91, %r7, 4;
	add.s64 	%rd92, %rd1, %rd91;
	ld.global.f32 	%f146, [%rd92];
	add.f32 	%f271, %f271, %f146;
$L__BB0_42:
	add.s32 	%r8, %r6, 2;
	cvt.u64.u32 	%rd93, %r8;
	add.s64 	%rd94, %rd3, %rd93;
	ld.global.u8 	%rs19, [%rd94];
	setp.eq.s16 	%p24, %rs19, 0;
	@%p24 bra 	$L__BB0_44;
	mul.wide.u32 	%rd95, %r8, 4;
	add.s64 	%rd96, %rd1, %rd95;
	ld.global.f32 	%f147, [%rd96];
	add.f32 	%f271, %f271, %f147;
$L__BB0_44:
	add.s32 	%r9, %r6, 3;
	cvt.u64.u32 	%rd97, %r9;
	add.s64 	%rd98, %rd3, %rd97;
	ld.global.u8 	%rs20, [%rd98];
	setp.eq.s16 	%p25, %rs20, 0;
	@%p25 bra 	$L__BB0_46;
	mul.wide.u32 	%rd99, %r9, 4;
	add.s64 	%rd100, %rd1, %rd99;
	ld.global.f32 	%f148, [%rd100];
	add.f32 	%f271, %f271, %f148;
$L__BB0_46:
	add.s32 	%r10, %r6, 4;
	cvt.u64.u32 	%rd101, %r10;
	add.s64 	%rd102, %rd3, %rd101;
	ld.global.u8 	%rs21, [%rd102];
	setp.eq.s16 	%p26, %rs21, 0;
	@%p26 bra 	$L__BB0_48;
	mul.wide.u32 	%rd103, %r10, 4;
	add.s64 	%rd104, %rd1, %rd103;
	ld.global.f32 	%f149, [%rd104];
	add.f32 	%f271, %f271, %f149;
$L__BB0_48:
	add.s32 	%r11, %r6, 5;
	cvt.u64.u32 	%rd105, %r11;
	add.s64 	%rd106, %rd3, %rd105;
	ld.global.u8 	%rs22, [%rd106];
	setp.eq.s16 	%p27, %rs22, 0;
	@%p27 bra 	$L__BB0_50;
	mul.wide.u32 	%rd107, %r11, 4;
	add.s64 	%rd108, %rd1, %rd107;
	ld.global.f32 	%f150, [%rd108];
	add.f32 	%f271, %f271, %f150;
$L__BB0_50:
	add.s32 	%r12, %r6, 6;
	cvt.u64.u32 	%rd109, %r12;
	add.s64 	%rd110, %rd3, %rd109;
	ld.global.u8 	%rs23, [%rd110];
	setp.eq.s16 	%p28, %rs23, 0;
	@%p28 bra 	$L__BB0_52;
	mul.wide.u32 	%rd111, %r12, 4;
	add.s64 	%rd112, %rd1, %rd111;
	ld.global.f32 	%f151, [%rd112];
	add.f32 	%f271, %f271, %f151;
$L__BB0_52:
	add.s32 	%r13, %r6, 7;
	cvt.u64.u32 	%rd113, %r13;
	add.s64 	%rd114, %rd3, %rd113;
	ld.global.u8 	%rs24, [%rd114];
	setp.eq.s16 	%p29, %rs24, 0;
	@%p29 bra 	$L__BB0_54;
	mul.wide.u32 	%rd115, %r13, 4;
	add.s64 	%rd116, %rd1, %rd115;
	ld.global.f32 	%f152, [%rd116];
	add.f32 	%f271, %f271, %f152;
$L__BB0_54:
	add.s32 	%r144, %r144, 8;
$L__BB0_55:
	setp.eq.s32 	%p30, %r5, 0;
	@%p30 bra 	$L__BB0_71;
	and.b32  	%r16, %r111, 3;
	setp.lt.u32 	%p31, %r5, 4;
	@%p31 bra 	$L__BB0_66;
	add.s32 	%r17, %r144, %r1;
	cvt.u64.u32 	%rd117, %r17;
	add.s64 	%rd118, %rd3, %rd117;
	ld.global.u8 	%rs25, [%rd118];
	setp.eq.s16 	%p32, %rs25, 0;
	@%p32 bra 	$L__BB0_59;
	mul.wide.u32 	%rd119, %r17, 4;
	add.s64 	%rd120, %rd1, %rd119;
	ld.global.f32 	%f154, [%rd120];
	add.f32 	%f271, %f271, %f154;
$L__BB0_59:
	add.s32 	%r18, %r17, 1;
	cvt.u64.u32 	%rd121, %r18;
	add.s64 	%rd122, %rd3, %rd121;
	ld.global.u8 	%rs26, [%rd122];
	setp.eq.s16 	%p33, %rs26, 0;
	@%p33 bra 	$L__BB0_61;
	mul.wide.u32 	%rd123, %r18, 4;
	add.s64 	%rd124, %rd1, %rd123;
	ld.global.f32 	%f155, [%rd124];
	add.f32 	%f271, %f271, %f155;
$L__BB0_61:
	add.s32 	%r19, %r17, 2;
	cvt.u64.u32 	%rd125, %r19;
	add.s64 	%rd126, %rd3, %rd125;
	ld.global.u8 	%rs27, [%rd126];
	setp.eq.s16 	%p34, %rs27, 0;
	@%p34 bra 	$L__BB0_63;
	mul.wide.u32 	%rd127, %r19, 4;
	add.s64 	%rd128, %rd1, %rd127;
	ld.global.f32 	%f156, [%rd128];
	add.f32 	%f271, %f271, %f156;
$L__BB0_63:
	add.s32 	%r20, %r17, 3;
	cvt.u64.u32 	%rd129, %r20;
	add.s64 	%rd130, %rd3, %rd129;
	ld.global.u8 	%rs28, [%rd130];
	setp.eq.s16 	%p35, %rs28, 0;
	@%p35 bra 	$L__BB0_65;
	mul.wide.u32 	%rd131, %r20, 4;
	add.s64 	%rd132, %rd1, %rd131;
	ld.global.f32 	%f157, [%rd132];
	add.f32 	%f271, %f271, %f157;
$L__BB0_65:
	add.s32 	%r144, %r144, 4;
$L__BB0_66:
	setp.eq.s32 	%p36, %r16, 0;
	@%p36 bra 	$L__BB0_71;
	mov.b32 	%r148, 0;
$L__BB0_68:
	.pragma "nounroll";
	add.s32 	%r25, %r144, %r1;
	cvt.u64.u32 	%rd133, %r25;
	add.s64 	%rd134, %rd3, %rd133;
	ld.global.u8 	%rs29, [%rd134];
	setp.eq.s16 	%p37, %rs29, 0;
	@%p37 bra 	$L__BB0_70;
	mul.wide.u32 	%rd135, %r25, 4;
	add.s64 	%rd136, %rd1, %rd135;
	ld.global.f32 	%f158, [%rd136];
	add.f32 	%f271, %f271, %f158;
$L__BB0_70:
	add.s32 	%r144, %r144, 1;
	add.s32 	%r148, %r148, 1;
	setp.ne.s32 	%p38, %r148, %r16;
	@%p38 bra 	$L__BB0_68;
$L__BB0_71:
	setp.lt.s32 	%p39, %r111, 1;
	mov.f32 	%f296, 0f00000000;
	@%p39 bra 	$L__BB0_133;
	mov.u32 	%r117, %ctaid.x;
	mul.lo.s32 	%r28, %r111, %r117;
	setp.lt.s32 	%p40, %r110, 1;
	@%p40 bra 	$L__BB0_117;
	and.b32  	%r29, %r110, 7;
	and.b32  	%r30, %r110, 3;
	and.b32  	%r31, %r110, 2147483640;
	and.b32  	%r32, %r110, 1;
	neg.s32 	%r33, %r31;
	shl.b32 	%r34, %r111, 3;
	mul.lo.s32 	%r35, %r111, 6;
	mul.lo.s32 	%r36, %r111, 5;
	shl.b32 	%r37, %r111, 2;
	mul.lo.s32 	%r38, %r111, 3;
	shl.b32 	%r39, %r111, 1;
	mov.f32 	%f296, 0f00000000;
	mov.b32 	%r149, 0;
	add.s64 	%rd5, %rd4, 56;
$L__BB0_74:
	add.s32 	%r41, %r149, %r28;
	cvt.u64.u32 	%rd161, %r41;
	add.s64 	%rd162, %rd3, %rd161;
	ld.global.u8 	%rs35, [%rd162];
	setp.eq.s16 	%p50, %rs35, 0;
	@%p50 bra 	$L__BB0_116;
	setp.lt.u32 	%p51, %r110, 8;
	mul.wide.u32 	%rd163, %r149, 8;
	add.s64 	%rd164, %rd2, %rd163;
	ld.global.f32 	%f186, [%rd164+4];
	mul.wide.u32 	%rd165, %r41, 4;
	add.s64 	%rd166, %rd1, %rd165;
	ld.global.f32 	%f187, [%rd166];
	mul.f32 	%f36, %f186, %f187;
	mov.f32 	%f248, 0f00000000;
	mov.b32 	%r159, 0;
	@%p51 bra 	$L__BB0_94;
	cvt.u64.u32 	%rd167, %r149;
	add.s64 	%rd241, %rd3, %rd167;
	mul.wide.u32 	%rd168, %r149, 4;
	add.s64 	%rd240, %rd1, %rd168;
	mad.lo.s32 	%r156, %r111, 7, %r149;
	add.s32 	%r155, %r35, %r149;
	add.s32 	%r154, %r36, %r149;
	add.s32 	%r153, %r37, %r149;
	add.s32 	%r152, %r38, %r149;
	add.s32 	%r151, %r111, %r149;
	add.s32 	%r150, %r39, %r149;
	mov.f32 	%f248, 0f00000000;
	mov.u64 	%rd239, %rd5;
	mov.u32 	%r157, %r33;
$L__BB0_77:
	.pragma "nounroll";
	ld.global.u8 	%rs36, [%rd241];
	setp.eq.s16 	%p52, %rs36, 0;
	@%p52 bra 	$L__BB0_79;
	ld.global.u32 	%r124, [%rd239+-48];
	cvt.rn.f32.s32 	%f189, %r124;
	ld.global.f32 	%f190, [%rd240];
	fma.rn.f32 	%f248, %f190, %f189, %f248;
$L__BB0_79:
	cvt.u64.u32 	%rd169, %r151;
	add.s64 	%rd170, %rd3, %rd169;
	ld.global.u8 	%rs37, [%rd170];
	setp.eq.s16 	%p53, %rs37, 0;
	@%p53 bra 	$L__BB0_81;
	ld.global.u32 	%r125, [%rd239+-36];
	cvt.rn.f32.s32 	%f191, %r125;
	mul.wide.u32 	%rd171, %r151, 4;
	add.s64 	%rd172, %rd1, %rd171;
	ld.global.f32 	%f192, [%rd172];
	fma.rn.f32 	%f248, %f192, %f191, %f248;
$L__BB0_81:
	cvt.u64.u32 	%rd173, %r150;
	add.s64 	%rd174, %rd3, %rd173;
	ld.global.u8 	%rs38, [%rd174];
	setp.eq.s16 	%p54, %rs38, 0;
	@%p54 bra 	$L__BB0_83;
	ld.global.u32 	%r126, [%rd239+-24];
	cvt.rn.f32.s32 	%f193, %r126;
	mul.wide.u32 	%rd175, %r150, 4;
	add.s64 	%rd176, %rd1, %rd175;
	ld.global.f32 	%f194, [%rd176];
	fma.rn.f32 	%f248, %f194, %f193, %f248;
$L__BB0_83:
	cvt.u64.u32 	%rd177, %r152;
	add.s64 	%rd178, %rd3, %rd177;
	ld.global.u8 	%rs39, [%rd178];
	setp.eq.s16 	%p55, %rs39, 0;
	@%p55 bra 	$L__BB0_85;
	ld.global.u32 	%r127, [%rd239+-12];
	cvt.rn.f32.s32 	%f195, %r127;
	mul.wide.u32 	%rd179, %r152, 4;
	add.s64 	%rd180, %rd1, %rd179;
	ld.global.f32 	%f196, [%rd180];
	fma.rn.f32 	%f248, %f196, %f195, %f248;
$L__BB0_85:
	cvt.u64.u32 	%rd181, %r153;
	add.s64 	%rd182, %rd3, %rd181;
	ld.global.u8 	%rs40, [%rd182];
	setp.eq.s16 	%p56, %rs40, 0;
	@%p56 bra 	$L__BB0_87;
	ld.global.u32 	%r128, [%rd239];
	cvt.rn.f32.s32 	%f197, %r128;
	mul.wide.u32 	%rd183, %r153, 4;
	add.s64 	%rd184, %rd1, %rd183;
	ld.global.f32 	%f198, [%rd184];
	fma.rn.f32 	%f248, %f198, %f197, %f248;
$L__BB0_87:
	cvt.u64.u32 	%rd185, %r154;
	add.s64 	%rd186, %rd3, %rd185;
	ld.global.u8 	%rs41, [%rd186];
	setp.eq.s16 	%p57, %rs41, 0;
	@%p57 bra 	$L__BB0_89;
	ld.global.u32 	%r129, [%rd239+12];
	cvt.rn.f32.s32 	%f199, %r129;
	mul.wide.u32 	%rd187, %r154, 4;
	add.s64 	%rd188, %rd1, %rd187;
	ld.global.f32 	%f200, [%rd188];
	fma.rn.f32 	%f248, %f200, %f199, %f248;
$L__BB0_89:
	cvt.u64.u32 	%rd189, %r155;
	add.s64 	%rd190, %rd3, %rd189;
	ld.global.u8 	%rs42, [%rd190];
	setp.eq.s16 	%p58, %rs42, 0;
	@%p58 bra 	$L__BB0_91;
	ld.global.u32 	%r130, [%rd239+24];
	cvt.rn.f32.s32 	%f201, %r130;
	mul.wide.u32 	%rd191, %r155, 4;
	add.s64 	%rd192, %rd1, %rd191;
	ld.global.f32 	%f202, [%rd192];
	fma.rn.f32 	%f248, %f202, %f201, %f248;
$L__BB0_91:
	cvt.u64.u32 	%rd193, %r156;
	add.s64 	%rd194, %rd3, %rd193;
	ld.global.u8 	%rs43, [%rd194];
	setp.eq.s16 	%p59, %rs43, 0;
	@%p59 bra 	$L__BB0_93;
	ld.global.u32 	%r131, [%rd239+36];
	cvt.rn.f32.s32 	%f203, %r131;
	mul.wide.u32 	%rd195, %r156, 4;
	add.s64 	%rd196, %rd1, %rd195;
	ld.global.f32 	%f204, [%rd196];
	fma.rn.f32 	%f248, %f204, %f203, %f248;
$L__BB0_93:
	cvt.u64.u32 	%rd197, %r34;
	add.s32 	%r157, %r157, 8;
	add.s64 	%rd241, %rd241, %rd197;
	mul.wide.u32 	%rd198, %r34, 4;
	add.s64 	%rd240, %rd240, %rd198;
	add.s32 	%r156, %r156, %r34;
	add.s32 	%r155, %r155, %r34;
	add.s32 	%r154, %r154, %r34;
	add.s32 	%r153, %r153, %r34;
	add.s64 	%rd239, %rd239, 96;
	add.s32 	%r152, %r152, %r34;
	add.s32 	%r151, %r151, %r34;
	add.s32 	%r150, %r150, %r34;
	setp.eq.s32 	%p60, %r157, 0;
	mov.u32 	%r159, %r31;
	@%p60 bra 	$L__BB0_94;
	bra.uni 	$L__BB0_77;
$L__BB0_94:
	setp.eq.s32 	%p61, %r29, 0;
	@%p61 bra 	$L__BB0_115;
	add.s32 	%r132, %r29, -1;
	setp.lt.u32 	%p62, %r132, 3;
	@%p62 bra 	$L__BB0_105;
	mad.lo.s32 	%r67, %r159, %r111, %r149;
	cvt.u64.u32 	%rd199, %r67;
	add.s64 	%rd200, %rd3, %rd199;
	ld.global.u8 	%rs44, [%rd200];
	setp.eq.s16 	%p63, %rs44, 0;
	mul.wide.u32 	%rd201, %r159, 12;
	add.s64 	%rd202, %rd4, %rd201;
	add.s64 	%rd14, %rd202, 8;
	@%p63 bra 	$L__BB0_98;
	ld.global.u32 	%r133, [%rd14];
	cvt.rn.f32.s32 	%f206, %r133;
	mul.wide.u32 	%rd203, %r67, 4;
	add.s64 	%rd204, %rd1, %rd203;
	ld.global.f32 	%f207, [%rd204];
	fma.rn.f32 	%f248, %f207, %f206, %f248;
$L__BB0_98:
	add.s32 	%r68, %r67, %r111;
	cvt.u64.u32 	%rd205, %r68;
	add.s64 	%rd206, %rd3, %rd205;
	ld.global.u8 	%rs45, [%rd206];
	setp.eq.s16 	%p64, %rs45, 0;
	@%p64 bra 	$L__BB0_100;
	ld.global.u32 	%r134, [%rd14+12];
	cvt.rn.f32.s32 	%f208, %r134;
	mul.wide.u32 	%rd207, %r68, 4;
	add.s64 	%rd208, %rd1, %rd207;
	ld.global.f32 	%f209, [%rd208];
	fma.rn.f32 	%f248, %f209, %f208, %f248;
$L__BB0_100:
	add.s32 	%r69, %r68, %r111;
	cvt.u64.u32 	%rd209, %r69;
	add.s64 	%rd210, %rd3, %rd209;
	ld.global.u8 	%rs46, [%rd210];
	setp.eq.s16 	%p65, %rs46, 0;
	@%p65 bra 	$L__BB0_102;
	ld.global.u32 	%r135, [%rd14+24];
	cvt.rn.f32.s32 	%f210, %r135;
	mul.wide.u32 	%rd211, %r69, 4;
	add.s64 	%rd212, %rd1, %rd211;
	ld.global.f32 	%f211, [%rd212];
	fma.rn.f32 	%f248, %f211, %f210, %f248;
$L__BB0_102:
	add.s32 	%r70, %r69, %r111;
	cvt.u64.u32 	%rd213, %r70;
	add.s64 	%rd214, %rd3, %rd213;
	ld.global.u8 	%rs47, [%rd214];
	setp.eq.s16 	%p66, %rs47, 0;
	@%p66 bra 	$L__BB0_104;
	ld.global.u32 	%r136, [%rd14+36];
	cvt.rn.f32.s32 	%f212, %r136;
	mul.wide.u32 	%rd215, %r70, 4;
	add.s64 	%rd216, %rd1, %rd215;
	ld.global.f32 	%f213, [%rd216];
	fma.rn.f32 	%f248, %f213, %f212, %f248;
$L__BB0_104:
	add.s32 	%r159, %r159, 4;
$L__BB0_105:
	setp.eq.s32 	%p67, %r30, 0;
	@%p67 bra 	$L__BB0_115;
	setp.eq.s32 	%p68, %r30, 1;
	@%p68 bra 	$L__BB0_112;
	mad.lo.s32 	%r73, %r159, %r111, %r149;
	cvt.u64.u32 	%rd217, %r73;
	add.s64 	%rd218, %rd3, %rd217;
	ld.global.u8 	%rs48, [%rd218];
	setp.eq.s16 	%p69, %rs48, 0;
	mul.wide.u32 	%rd219, %r159, 12;
	add.s64 	%rd220, %rd4, %rd219;
	add.s64 	%rd15, %rd220, 8;
	@%p69 bra 	$L__BB0_109;
	ld.global.u32 	%r137, [%rd15];
	cvt.rn.f32.s32 	%f215, %r137;
	mul.wide.u32 	%rd221, %r73, 4;
	add.s64 	%rd222, %rd1, %rd221;
	ld.global.f32 	%f216, [%rd222];
	fma.rn.f32 	%f248, %f216, %f215, %f248;
$L__BB0_109:
	add.s32 	%r74, %r73, %r111;
	cvt.u64.u32 	%rd223, %r74;
	add.s64 	%rd224, %rd3, %rd223;
	ld.global.u8 	%rs49, [%rd224];
	setp.eq.s16 	%p70, %rs49, 0;
	@%p70 bra 	$L__BB0_111;
	ld.global.u32 	%r138, [%rd15+12];
	cvt.rn.f32.s32 	%f217, %r138;
	mul.wide.u32 	%rd225, %r74, 4;
	add.s64 	%rd226, %rd1, %rd225;
	ld.global.f32 	%f218, [%rd226];
	fma.rn.f32 	%f248, %f218, %f217, %f248;
$L__BB0_111:
	add.s32 	%r159, %r159, 2;
$L__BB0_112:
	setp.eq.s32 	%p71, %r32, 0;
	@%p71 bra 	$L__BB0_115;
	mad.lo.s32 	%r77, %r159, %r111, %r149;
	cvt.u64.u32 	%rd227, %r77;
	add.s64 	%rd228, %rd3, %rd227;
	ld.global.u8 	%rs50, [%rd228];
	setp.eq.s16 	%p72, %rs50, 0;
	@%p72 bra 	$L__BB0_115;
	mul.wide.u32 	%rd229, %r159, 12;
	add.s64 	%rd230, %rd4, %rd229;
	ld.global.u32 	%r139, [%rd230+8];
	cvt.rn.f32.s32 	%f219, %r139;
	mul.wide.u32 	%rd231, %r77, 4;
	add.s64 	%rd232, %rd1, %rd231;
	ld.global.f32 	%f220, [%rd232];
	fma.rn.f32 	%f248, %f220, %f219, %f248;
$L__BB0_115:
	div.rn.f32 	%f221, %f36, %f248;
	add.f32 	%f296, %f296, %f221;
$L__BB0_116:
	add.s32 	%r149, %r149, 1;
	setp.eq.s32 	%p73, %r149, %r111;
	@%p73 bra 	$L__BB0_133;
	bra.uni 	$L__BB0_74;
$L__BB0_117:
	add.s32 	%r119, %r111, -1;
	and.b32  	%r78, %r111, 3;
	setp.lt.u32 	%p41, %r119, 3;
	mov.f32 	%f296, 0f00000000;
	mov.b32 	%r163, 0;
	@%p41 bra 	$L__BB0_128;
	and.b32  	%r163, %r111, 2147483644;
	mov.f32 	%f296, 0f00000000;
	mov.b32 	%r162, 0;
$L__BB0_119:
	add.s32 	%r99, %r162, %r28;
	cvt.u64.u32 	%rd137, %r99;
	add.s64 	%rd138, %rd3, %rd137;
	ld.global.u8 	%rs30, [%rd138];
	setp.eq.s16 	%p42, %rs30, 0;
	mul.wide.u32 	%rd139, %r162, 8;
	add.s64 	%rd140, %rd2, %rd139;
	add.s64 	%rd16, %rd140, 4;
	@%p42 bra 	$L__BB0_121;
	ld.global.f32 	%f163, [%rd16];
	mul.wide.u32 	%rd141, %r99, 4;
	add.s64 	%rd142, %rd1, %rd141;
	ld.global.f32 	%f164, [%rd142];
	mul.f32 	%f165, %f163, %f164;
	div.rn.f32 	%f166, %f165, 0f00000000;
	add.f32 	%f296, %f296, %f166;
$L__BB0_121:
	add.s32 	%r100, %r99, 1;
	cvt.u64.u32 	%rd143, %r100;
	add.s64 	%rd144, %rd3, %rd143;
	ld.global.u8 	%rs31, [%rd144];
	setp.eq.s16 	%p43, %rs31, 0;
	@%p43 bra 	$L__BB0_123;
	ld.global.f32 	%f167, [%rd16+8];
	mul.wide.u32 	%rd145, %r100, 4;
	add.s64 	%rd146, %rd1, %rd145;
	ld.global.f32 	%f168, [%rd146];
	mul.f32 	%f169, %f167, %f168;
	div.rn.f32 	%f170, %f169, 0f00000000;
	add.f32 	%f296, %f296, %f170;
$L__BB0_123:
	add.s32 	%r101, %r99, 2;
	cvt.u64.u32 	%rd147, %r101;
	add.s64 	%rd148, %rd3, %rd147;
	ld.global.u8 	%rs32, [%rd148];
	setp.eq.s16 	%p44, %rs32, 0;
	@%p44 bra 	$L__BB0_125;
	ld.global.f32 	%f171, [%rd16+16];
	mul.wide.u32 	%rd149, %r101, 4;
	add.s64 	%rd150, %rd1, %rd149;
	ld.global.f32 	%f172, [%rd150];
	mul.f32 	%f173, %f171, %f172;
	div.rn.f32 	%f174, %f173, 0f00000000;
	add.f32 	%f296, %f296, %f174;
$L__BB0_125:
	add.s32 	%r102, %r99, 3;
	cvt.u64.u32 	%rd151, %r102;
	add.s64 	%rd152, %rd3, %rd151;
	ld.global.u8 	%rs33, [%rd152];
	setp.eq.s16 	%p45, %rs33, 0;
	@%p45 bra 	$L__BB0_127;
	ld.global.f32 	%f175, [%rd16+24];
	mul.wide.u32 	%rd153, %r102, 4;
	add.s64 	%rd154, %rd1, %rd153;
	ld.global.f32 	%f176, [%rd154];
	mul.f32 	%f177, %f175, %f176;
	div.rn.f32 	%f178, %f177, 0f00000000;
	add.f32 	%f296, %f296, %f178;
$L__BB0_127:
	add.s32 	%r162, %r162, 4;
	setp.ne.s32 	%p46, %r162, %r163;
	@%p46 bra 	$L__BB0_119;
$L__BB0_128:
	setp.eq.s32 	%p47, %r78, 0;
	@%p47 bra 	$L__BB0_133;
	mov.b32 	%r165, 0;
$L__BB0_130:
	.pragma "nounroll";
	add.s32 	%r107, %r163, %r28;
	cvt.u64.u32 	%rd155, %r107;
	add.s64 	%rd156, %rd3, %rd155;
	ld.global.u8 	%rs34, [%rd156];
	setp.eq.s16 	%p48, %rs34, 0;
	@%p48 bra 	$L__BB0_132;
	mul.wide.u32 	%rd157, %r163, 8;
	add.s64 	%rd158, %rd2, %rd157;
	ld.global.f32 	%f179, [%rd158+4];
	mul.wide.u32 	%rd159, %r107, 4;
	add.s64 	%rd160, %rd1, %rd159;
	ld.global.f32 	%f180, [%rd160];
	mul.f32 	%f181, %f179, %f180;
	div.rn.f32 	%f182, %f181, 0f00000000;
	add.f32 	%f296, %f296, %f182;
$L__BB0_132:
	add.s32 	%r163, %r163, 1;
	add.s32 	%r165, %r165, 1;
	setp.ne.s32 	%p49, %r165, %r78;
	@%p49 bra 	$L__BB0_130;
$L__BB0_133:
	add.u64 	%rd233, %SP, 0;
	add.u64 	%rd234, %SPL, 0;
	mov.u32 	%r140, %ctaid.x;
	mul.wide.u32 	%rd235, %r140, 12;
	add.s64 	%rd236, %rd4, %rd235;
	ld.global.u32 	%r141, [%rd236+8];
	cvt.rn.f32.s32 	%f222, %r141;
	div.rn.f32 	%f223, %f222, %f271;
	mul.f32 	%f224, %f296, %f223;
	cvt.f64.f32 	%fd1, %f271;
	cvt.f64.f32 	%fd2, %f296;
	cvt.f64.f32 	%fd3, %f224;
	st.local.u32 	[%rd234], %r140;
	st.local.f64 	[%rd234+8], %fd1;
	st.local.v2.f64 	[%rd234+16], {%fd2, %fd3};
	mov.u64 	%rd237, $str;
	cvta.global.u64 	%rd238, %rd237;
	{ // callseq 0, 0
	.param .b64 param0;
	st.param.b64 	[param0], %rd238;
	.param .b64 param1;
	st.param.b64 	[param1], %rd233;
	.param .b32 retval0;
	call.uni (retval0), 
	vprintf, 
	(
	param0, 
	param1
	);
	ld.param.b32 	%r142, [retval0];
	} // callseq 0
	ret;

}


// ===== COMPILED SASS (sm_100) =====

	.target	sm_100

	.elftype	@"ET_EXEC"


//--------------------- .note.nv.tkinfo           --------------------------
	.section	.note.nv.tkinfo,"",@"SHT_NOTE"
	.sectionflags	@"SHF_NOTE_NV_TKINFO"
	.tkinfo
        /*0018*/ 	.word	0x00000002
        /*0030*/ 	.string	""
        /*0030*/ 	.string	"ptxas"
        /*0030*/ 	.string	"Cuda compilation tools, release 13.0, V13.0.88"
        /*0030*/ 	.string	"Build cuda_13.0.r13.0/compiler.36424714_0"
        /*0030*/ 	.string	"-arch sm_100 -m 64 "



//--------------------- .note.nv.cuinfo           --------------------------
	.section	.note.nv.cuinfo,"",@"SHT_NOTE"
	.sectionflags	@"SHF_NOTE_NV_CUINFO"
        /*0018*/ 	.short	0x0002
        /*001a*/ 	.short	0x0064
        /*001c*/ 	.short	0x0082
	.zero		2


//--------------------- .nv.info                  --------------------------
	.section	.nv.info,"",@"SHT_CUDA_INFO"
	.align	4


	//----- nvinfo : EIATTR_REGCOUNT
	.align		4
        /*0000*/ 	.byte	0x04, 0x2f
        /*0002*/ 	.short	(.L_2 - .L_1)
	.align		4
.L_1:
        /*0004*/ 	.word	index@(_Z9mlem_stepP5voxelP6sensorS2_PfS3_Pbiii)
        /*0008*/ 	.word	0x00000028


	//----- nvinfo : EIATTR_FRAME_SIZE
	.align		4
.L_2:
        /*000c*/ 	.byte	0x04, 0x11
        /*000e*/ 	.short	(.L_4 - .L_3)
	.align		4
.L_3:
        /*0010*/ 	.word	index@($__internal_0_$__cuda_sm3x_div_rn_noftz_f32_slowpath)
        /*0014*/ 	.word	0x00000020


	//----- nvinfo : EIATTR_FRAME_SIZE
	.align		4
.L_4:
        /*0018*/ 	.byte	0x04, 0x11
        /*001a*/ 	.short	(.L_6 - .L_5)
	.align		4
.L_5:
        /*001c*/ 	.word	index@(_Z9mlem_stepP5voxelP6sensorS2_PfS3_Pbiii)
        /*0020*/ 	.word	0x00000020


	//----- nvinfo : EIATTR_MIN_STACK_SIZE
	.align		4
.L_6:
        /*0024*/ 	.byte	0x04, 0x12
        /*0026*/ 	.short	(.L_8 - .L_7)
	.align		4
.L_7:
        /*0028*/ 	.word	index@(_Z9mlem_stepP5voxelP6sensorS2_PfS3_Pbiii)
        /*002c*/ 	.word	0x00000020
.L_8:


//--------------------- .nv.compat                --------------------------
	.section	.nv.compat,"",@"SHT_CUDA_COMPAT_INFO"
	.align	4
        /*0000*/ 	.byte	0x02, 0x09, 0x00, 0x00, 0x02, 0x02, 0x01, 0x00, 0x02, 0x05, 0x05, 0x00, 0x03, 0x07, 0x01, 0x01
        /*0010*/ 	.byte	0x02, 0x03, 0x00, 0x00, 0x02, 0x06, 0x01, 0x00, 0x04, 0x0b, 0x08, 0x00, 0x01, 0x00, 0x00, 0x00
        /*0020*/ 	.byte	0x00, 0x00, 0x00, 0x00


//--------------------- .nv.info._Z9mlem_stepP5voxelP6sensorS2_PfS3_Pbiii --------------------------
	.section	.nv.info._Z9mlem_stepP5voxelP6sensorS2_PfS3_Pbiii,"",@"SHT_CUDA_INFO"
	.sectionflags	@""
	.align	4


	//----- nvinfo : EIATTR_CUDA_API_VERSION
	.align		4
        /*0000*/ 	.byte	0x04, 0x37
        /*0002*/ 	.short	(.L_10 - .L_9)
.L_9:
        /*0004*/ 	.word	0x00000082


	//----- nvinfo : EIATTR_KPARAM_INFO
	.align		4
.L_10:
        /*0008*/ 	.byte	0x04, 0x17
        /*000a*/ 	.short	(.L_12 - .L_11)
.L_11:
        /*000c*/ 	.word	0x00000000
        /*0010*/ 	.short	0x0008
        /*0012*/ 	.short	0x0038
        /*0014*/ 	.byte	0x00, 0xf0, 0x11, 0x00


	//----- nvinfo : EIATTR_KPARAM_INFO
	.align		4
.L_12:
        /*0018*/ 	.byte	0x04, 0x17
        /*001a*/ 	.short	(.L_14 - .L_13)
.L_13:
        /*001c*/ 	.word	0x00000000
        /*0020*/ 	.short	0x0007
        /*0022*/ 	.short	0x0034
        /*0024*/ 	.byte	0x00, 0xf0, 0x11, 0x00


	//----- nvinfo : EIATTR_KPARAM_INFO
	.align		4
.L_14:
        /*0028*/ 	.byte	0x04, 0x17
        /*002a*/ 	.short	(.L_16 - .L_15)
.L_15:
        /*002c*/ 	.word	0x00000000
        /*0030*/ 	.short	0x0006
        /*0032*/ 	.short	0x0030
        /*0034*/ 	.byte	0x00, 0xf0, 0x11, 0x00


	//----- nvinfo : EIATTR_KPARAM_INFO
	.align		4
.L_16:
        /*0038*/ 	.byte	0x04, 0x17
        /*003a*/ 	.short	(.L_18 - .L_17)
.L_17:
        /*003c*/ 	.word	0x00000000
        /*0040*/ 	.short	0x0005
        /*0042*/ 	.short	0x0028
        /*0044*/ 	.byte	0x00, 0xf5, 0x21, 0x00


	//----- nvinfo : EIATTR_KPARAM_INFO
	.align		4
.L_18:
        /*0048*/ 	.byte	0x04, 0x17
        /*004a*/ 	.short	(.L_20 - .L_19)
.L_19:
        /*004c*/ 	.word	0x00000000
        /*0050*/ 	.short	0x0004
        /*0052*/ 	.short	0x0020
        /*0054*/ 	.byte	0x00, 0xf5, 0x21, 0x00


	//----- nvinfo : EIATTR_KPARAM_INFO
	.align		4
.L_20:
        /*0058*/ 	.byte	0x04, 0x17
        /*005a*/ 	.short	(.L_22 - .L_21)
.L_21:
        /*005c*/ 	.word	0x00000000
        /*0060*/ 	.short	0x0003
        /*0062*/ 	.short	0x0018
        /*0064*/ 	.byte	0x00, 0xf5, 0x21, 0x00


	//----- nvinfo : EIATTR_KPARAM_INFO
	.align		4
.L_22:
        /*0068*/ 	.byte	0x04, 0x17
        /*006a*/ 	.short	(.L_24 - .L_23)
.L_23:
        /*006c*/ 	.word	0x00000000
        /*0070*/ 	.short	0x0002
        /*0072*/ 	.short	0x0010
        /*0074*/ 	.byte	0x00, 0xf5, 0x21, 0x00


	//----- nvinfo : EIATTR_KPARAM_INFO
	.align		4
.L_24:
        /*0078*/ 	.byte	0x04, 0x17
        /*007a*/ 	.short	(.L_26 - .L_25)
.L_25:
        /*007c*/ 	.word	0x00000000
        /*0080*/ 	.short	0x0001
        /*0082*/ 	.short	0x0008
        /*0084*/ 	.byte	0x00, 0xf5, 0x21, 0x00


	//----- nvinfo : EIATTR_KPARAM_INFO
	.align		4
.L_26:
        /*0088*/ 	.byte	0x04, 0x17
        /*008a*/ 	.short	(.L_28 - .L_27)
.L_27:
        /*008c*/ 	.word	0x00000000
        /*0090*/ 	.short	0x0000
        /*0092*/ 	.short	0x0000
        /*0094*/ 	.byte	0x00, 0xf5, 0x21, 0x00


	//----- nvinfo : EIATTR_SPARSE_MMA_MASK
	.align		4
.L_28:
        /*0098*/ 	.byte	0x03, 0x50
        /*009a*/ 	.short	0x0000


	//----- nvinfo : EIATTR_MAXREG_COUNT
	.align		4
        /*009c*/ 	.byte	0x03, 0x1b
        /*009e*/ 	.short	0x00ff


	//----- nvinfo : EIATTR_EXTERNS
	.align		4
        /*00a0*/ 	.byte	0x04, 0x0f
        /*00a2*/ 	.short	(.L_30 - .L_29)


	//   ....[0]....
	.align		4
.L_29:
        /*00a4*/ 	.word	index@(vprintf)


	//----- nvinfo : EIATTR_MERCURY_ISA_VERSION
	.align		4
.L_30:
        /*00a8*/ 	.byte	0x03, 0x5f
        /*00aa*/ 	.short	0x0101


	//----- nvinfo : EIATTR_VRC_CTA_INIT_COUNT
	.align		4
        /*00ac*/ 	.byte	0x02, 0x4a
	.zero		1
	.zero		1


	//----- nvinfo : EIATTR_SYSCALL_OFFSETS
	.align		4
        /*00b0*/ 	.byte	0x04, 0x46
        /*00b2*/ 	.short	(.L_32 - .L_31)


	//   ....[0]....
.L_31:
        /*00b4*/ 	.word	0x00003dc0


	//----- nvinfo : EIATTR_EXIT_INSTR_OFFSETS
	.align		4
.L_32:
        /*00b8*/ 	.byte	0x04, 0x1c
        /*00ba*/ 	.short	(.L_34 - .L_33)


	//   ....[0]....
.L_33:
        /*00bc*/ 	.word	0x00003dd0


	//----- nvinfo : EIATTR_CRS_STACK_SIZE
	.align		4
.L_34:
        /*00c0*/ 	.byte	0x04, 0x1e
        /*00c2*/ 	.short	(.L_36 - .L_35)
.L_35:
        /*00c4*/ 	.word	0x00000000


	//----- nvinfo : EIATTR_CBANK_PARAM_SIZE
	.align		4
.L_36:
        /*00c8*/ 	.byte	0x03, 0x19
        /*00ca*/ 	.short	0x003c


	//----- nvinfo : EIATTR_PARAM_CBANK
	.align		4
        /*00cc*/ 	.byte	0x04, 0x0a
        /*00ce*/ 	.short	(.L_38 - .L_37)
	.align		4
.L_37:
        /*00d0*/ 	.word	index@(.nv.constant0._Z9mlem_stepP5voxelP6sensorS2_PfS3_Pbiii)
        /*00d4*/ 	.short	0x0380
        /*00d6*/ 	.short	0x003c


	//----- nvinfo : EIATTR_SW_WAR
	.align		4
.L_38:
        /*00d8*/ 	.byte	0x04, 0x36
        /*00da*/ 	.short	(.L_40 - .L_39)
.L_39:
        /*00dc*/ 	.word	0x00000008
.L_40:


//--------------------- .nv.callgraph             --------------------------
	.section	.nv.callgraph,"",@"SHT_CUDA_CALLGRAPH"
	.align	4
	.sectionentsize	8
	.align		4
        /*0000*/ 	.word	0x00000000
	.align		4
        /*0004*/ 	.word	0xffffffff
	.align		4
        /*0008*/ 	.word	index@(_Z9mlem_stepP5voxelP6sensorS2_PfS3_Pbiii)
	.align		4
        /*000c*/ 	.word	index@(vprintf)
	.align		4
        /*0010*/ 	.word	0x00000000
	.align		4
        /*0014*/ 	.word	0xfffffffe
	.align		4
        /*0018*/ 	.word	0x00000000
	.align		4
        /*001c*/ 	.word	0xfffffffd
	.align		4
        /*0020*/ 	.word	0x00000000
	.align		4
        /*0024*/ 	.word	0xfffffffc


//--------------------- .nv.constant4             --------------------------
	.section	.nv.constant4,"a",@progbits
	.align	8
	.align		8
.nv.constant4:
        /*0000*/ 	.dword	vprintf
	.align		8
        /*0008*/ 	.dword	$str


//--------------------- .text._Z9mlem_stepP5voxelP6sensorS2_PfS3_Pbiii --------------------------
	.section	.text._Z9mlem_stepP5voxelP6sensorS2_PfS3_Pbiii,"ax",@progbits
	.align	128
        .global         _Z9mlem_stepP5voxelP6sensorS2_PfS3_Pbiii
        .type           _Z9mlem_stepP5voxelP6sensorS2_PfS3_Pbiii,@function
        .size           _Z9mlem_stepP5voxelP6sensorS2_PfS3_Pbiii,(.L_x_40 - _Z9mlem_stepP5voxelP6sensorS2_PfS3_Pbiii)
        .other          _Z9mlem_stepP5voxelP6sensorS2_PfS3_Pbiii,@"STO_CUDA_ENTRY STV_DEFAULT"
_Z9mlem_stepP5voxelP6sensorS2_PfS3_Pbiii:
.text._Z9mlem_stepP5voxelP6sensorS2_PfS3_Pbiii:
[----:B------:R-:W0:Y:S01]  /*0000*/  LDC R1, c[0x0][0x37c] ;  /* 0x0000df00ff017b82 */ /* 0x000e220000000800 */
[----:B------:R-:W1:Y:S01]  /*0010*/  LDCU UR4, c[0x0][0x3b4] ;  /* 0x00007680ff0477ac */ /* 0x000e620008000800 */
[----:B0-----:R-:W-:Y:S02]  /*0020*/  VIADD R1, R1, 0xffffffe0 ;  /* 0xffffffe001017836 */ /* 0x001fe40000000000 */
[----:B------:R-:W-:Y:S01]  /*0030*/  IMAD.MOV.U32 R0, RZ, RZ, RZ ;  /* 0x000000ffff007224 */ /* 0x000fe200078e00ff */
[----:B------:R-:W0:Y:S01]  /*0040*/  LDCU UR5, c[0x0][0x2f8] ;  /* 0x00005f00ff0577ac */ /* 0x000e220008000800 */
[----:B------:R-:W2:Y:S01]  /*0050*/  LDCU UR6, c[0x0][0x2fc] ;  /* 0x00005f80ff0677ac */ /* 0x000ea20008000800 */
[----:B------:R-:W3:Y:S01]  /*0060*/  LDCU.64 UR8, c[0x0][0x358] ;  /* 0x00006b00ff0877ac */ /* 0x000ee20008000a00 */
[----:B-1----:R-:W-:Y:S01]  /*0070*/  UISETP.GE.AND UP0, UPT, UR4, 0x1, UPT ;  /* 0x000000010400788c */ /* 0x002fe2000bf06270 */
[----:B0-----:R-:W-:-:S04]  /*0080*/  IADD3 R6, P0, PT, R1, UR5, RZ ;  /* 0x0000000501067c10 */ /* 0x001fc8000ff1e0ff */
[----:B--2---:R-:W-:-:S04]  /*0090*/  IADD3.X R7, PT, PT, RZ, UR6, RZ, P0, !PT ;  /* 0x00000006ff077c10 */ /* 0x004fc800087fe4ff */
[----:B---3--:R-:W-:Y:S05]  /*00a0*/  BRA.U !UP0, `(.L_x_0) ;  /* 0x0000001d08087547 */ /* 0x008fea000b800000 */
[----:B------:R-:W0:Y:S01]  /*00b0*/  S2R R3, SR_CTAID.X ;  /* 0x0000000000037919 */ /* 0x000e220000002500 */
[----:B------:R-:W-:Y:S01]  /*00c0*/  UIADD3 UR5, UPT, UPT, UR4, -0x1, URZ ;  /* 0xffffffff04057890 */ /* 0x000fe2000fffe0ff */
[----:B------:R-:W-:Y:S01]  /*00d0*/  IMAD.MOV.U32 R0, RZ, RZ, RZ ;  /* 0x000000ffff007224 */ /* 0x000fe200078e00ff */
[----:B------:R-:W-:Y:S01]  /*00e0*/  ULOP3.LUT UR6, UR4, 0xf, URZ, 0xc0, !UPT ;  /* 0x0000000f04067892 */ /* 0x000fe2000f8ec0ff */
[----:B------:R-:W-:Y:S01]  /*00f0*/  IMAD.MOV.U32 R2, RZ, RZ, RZ ;  /* 0x000000ffff027224 */ /* 0x000fe200078e00ff */
[----:B------:R-:W-:Y:S01]  /*0100*/  UISETP.GE.U32.AND UP0, UPT, UR5, 0xf, UPT ;  /* 0x0000000f0500788c */ /* 0x000fe2000bf06070 */
[----:B0-----:R-:W-:-:S08]  /*0110*/  IMAD R3, R3, UR4, RZ ;  /* 0x0000000403037c24 */ /* 0x001fd0000f8e02ff */
[----:B------:R-:W-:Y:S05]  /*0120*/  BRA.U !UP0, `(.L_x_1) ;  /* 0x0000001108b87547 */ /* 0x000fea000b800000 */
[----:B------:R-:W0:Y:S02]  /*0130*/  LDCU.64 UR10, c[0x0][0x3a8] ;  /* 0x00007500ff0a77ac */ /* 0x000e240008000a00 */
[----:B0-----:R-:W-:-:S04]  /*0140*/  IADD3 R4, P0, PT, R3, UR10, RZ ;  /* 0x0000000a03047c10 */ /* 0x001fc8000ff1e0ff */
[----:B------:R-:W-:-:S05]  /*0150*/  IADD3.X R5, PT, PT, RZ, UR11, RZ, P0, !PT ;  /* 0x0000000bff057c10 */ /* 0x000fca00087fe4ff */
[----:B------:R-:W2:Y:S01]  /*0160*/  LDG.E.U8 R4, desc[UR8][R4.64] ;  /* 0x0000000804047981 */ /* 0x000ea2000c1e1100 */
[----:B------:R-:W-:-:S05]  /*0170*/  VIADD R15, R3, 0x1 ;  /* 0x00000001030f7836 */ /* 0x000fca0000000000 */
[----:B------:R-:W-:-:S05]  /*0180*/  IADD3 R8, P0, PT, R15, UR10, RZ ;  /* 0x0000000a0f087c10 */ /* 0x000fca000ff1e0ff */
[----:B------:R-:W-:-:S05]  /*0190*/  IMAD.X R9, RZ, RZ, UR11, P0 ;  /* 0x0000000bff097e24 */ /* 0x000fca00080e06ff */
[----:B------:R-:W3:Y:S01]  /*01a0*/  LDG.E.U8 R8, desc[UR8][R8.64] ;  /* 0x0000000808087981 */ /* 0x000ee2000c1e1100 */
[C---:B------:R-:W-:Y:S01]  /*01b0*/  IADD3 R14, PT, PT, R3.reuse, 0x2, RZ ;  /* 0x00000002030e7810 */ /* 0x040fe20007ffe0ff */
[C---:B------:R-:W-:Y:S01]  /*01c0*/  VIADD R29, R3.reuse, 0x3 ;  /* 0x00000003031d7836 */ /* 0x040fe20000000000 */
[----:B------:R-:W-:Y:S02]  /*01d0*/  IADD3 R35, PT, PT, R3, 0x4, RZ ;  /* 0x0000000403237810 */ /* 0x000fe40007ffe0ff */
[----:B------:R-:W-:Y:S02]  /*01e0*/  IADD3 R10, P1, PT, R14, UR10, RZ ;  /* 0x0000000a0e0a7c10 */ /* 0x000fe4000ff3e0ff */
[----:B------:R-:W-:-:S03]  /*01f0*/  IADD3 R12, P2, PT, R29, UR10, RZ ;  /* 0x0000000a1d0c7c10 */ /* 0x000fc6000ff5e0ff */
[----:B------:R-:W-:Y:S02]  /*0200*/  IMAD.X R11, RZ, RZ, UR11, P1 ;  /* 0x0000000bff0b7e24 */ /* 0x000fe400088e06ff */
[----:B------:R-:W-:-:S03]  /*0210*/  IMAD.X R13, RZ, RZ, UR11, P2 ;  /* 0x0000000bff0d7e24 */ /* 0x000fc600090e06ff */
[----:B------:R-:W4:Y:S04]  /*0220*/  LDG.E.U8 R2, desc[UR8][R10.64] ;  /* 0x000000080a027981 */ /* 0x000f28000c1e1100 */
[----:B------:R-:W5:Y:S01]  /*0230*/  LDG.E.U8 R0, desc[UR8][R12.64] ;  /* 0x000000080c007981 */ /* 0x000f62000c1e1100 */
[----:B------:R-:W-:Y:S01]  /*0240*/  IADD3 R16, P1, PT, R35, UR10, RZ ;  /* 0x0000000a23107c10 */ /* 0x000fe2000ff3e0ff */
[----:B------:R-:W-:-:S03]  /*0250*/  VIADD R33, R3, 0x5 ;  /* 0x0000000503217836 */ /* 0x000fc60000000000 */
[----:B------:R-:W-:Y:S01]  /*0260*/  IADD3.X R17, PT, PT, RZ, UR11, RZ, P1, !PT ;  /* 0x0000000bff117c10 */ /* 0x000fe20008ffe4ff */
[----:B------:R-:W-:Y:S01]  /*0270*/  VIADD R27, R3, 0x6 ;  /* 0x00000006031b7836 */ /* 0x000fe20000000000 */
[----:B------:R-:W-:-:S03]  /*0280*/  IADD3 R18, P1, PT, R33, UR10, RZ ;  /* 0x0000000a21127c10 */ /* 0x000fc6000ff3e0ff */
[----:B------:R0:W5:Y:S02]  /*0290*/  LDG.E.U8 R9, desc[UR8][R16.64] ;  /* 0x0000000810097981 */ /* 0x000164000c1e1100 */
[----:B------:R-:W-:Y:S01]  /*02a0*/  IMAD.X R19, RZ, RZ, UR11, P1 ;  /* 0x0000000bff137e24 */ /* 0x000fe200088e06ff */
[----:B------:R-:W-:-:S04]  /*02b0*/  IADD3 R22, P1, PT, R27, UR10, RZ ;  /* 0x0000000a1b167c10 */ /* 0x000fc8000ff3e0ff */
[----:B------:R-:W5:Y:S01]  /*02c0*/  LDG.E.U8 R11, desc[UR8][R18.64] ;  /* 0x00000008120b7981 */ /* 0x000f62000c1e1100 */
[----:B------:R-:W-:-:S05]  /*02d0*/  IMAD.X R23, RZ, RZ, UR11, P1 ;  /* 0x0000000bff177e24 */ /* 0x000fca00088e06ff */
[----:B------:R1:W5:Y:S01]  /*02e0*/  LDG.E.U8 R18, desc[UR8][R22.64] ;  /* 0x0000000816127981 */ /* 0x000362000c1e1100 */
[----:B--2---:R-:W-:-:S13]  /*02f0*/  ISETP.NE.AND P0, PT, R4, RZ, PT ;  /* 0x000000ff0400720c */ /* 0x004fda0003f05270 */
[----:B------:R-:W2:Y:S01]  /*0300*/  @P0 LDC.64 R24, c[0x0][0x3a0] ;  /* 0x0000e800ff180b82 */ /* 0x000ea20000000a00 */
[----:B---3--:R-:W-:-:S13]  /*0310*/  ISETP.NE.AND P2, PT, R8, RZ, PT ;  /* 0x000000ff0800720c */ /* 0x008fda0003f45270 */
[----:B------:R-:W3:Y:S01]  /*0320*/  @P2 LDC.64 R20, c[0x0][0x3a0] ;  /* 0x0000e800ff142b82 */ /* 0x000ee20000000a00 */
[----:B--2---:R-:W-:-:S06]  /*0330*/  @P0 IMAD.WIDE.U32 R24, R3, 0x4, R24 ;  /* 0x0000000403180825 */ /* 0x004fcc00078e0018 */
[----:B------:R-:W2:Y:S01]  /*0340*/  @P0 LDG.E R24, desc[UR8][R24.64] ;  /* 0x0000000818180981 */ /* 0x000ea2000c1e1900 */
[C---:B------:R-:W-:Y:S01]  /*0350*/  IADD3 R8, PT, PT, R3.reuse, 0x7, RZ ;  /* 0x0000000703087810 */ /* 0x040fe20007ffe0ff */
[----:B------:R-:W-:-:S03]  /*0360*/  VIADD R4, R3, 0x8 ;  /* 0x0000000803047836 */ /* 0x000fc60000000000 */
[----:B0-----:R-:W-:Y:S01]  /*0370*/  IADD3 R16, P3, PT, R8, UR10, RZ ;  /* 0x0000000a08107c10 */ /* 0x001fe2000ff7e0ff */
[----:B---3--:R-:W-:-:S03]  /*0380*/  @P2 IMAD.WIDE.U32 R20, R15, 0x4, R20 ;  /* 0x000000040f142825 */ /* 0x008fc600078e0014 */
[----:B------:R-:W-:Y:S02]  /*0390*/  IADD3.X R17, PT, PT, RZ, UR11, RZ, P3, !PT ;  /* 0x0000000bff117c10 */ /* 0x000fe40009ffe4ff */
[----:B------:R-:W-:Y:S01]  /*03a0*/  IADD3 R12, P4, PT, R4, UR10, RZ ;  /* 0x0000000a040c7c10 */ /* 0x000fe2000ff9e0ff */
[----:B------:R0:W3:Y:S04]  /*03b0*/  @P2 LDG.E R15, desc[UR8][R20.64] ;  /* 0x00000008140f2981 */ /* 0x0000e8000c1e1900 */
[----:B------:R-:W-:Y:S01]  /*03c0*/  IMAD.X R13, RZ, RZ, UR11, P4 ;  /* 0x0000000bff0d7e24 */ /* 0x000fe2000a0e06ff */
[----:B------:R-:W3:Y:S04]  /*03d0*/  LDG.E.U8 R17, desc[UR8][R16.64] ;  /* 0x0000000810117981 */ /* 0x000ee8000c1e1100 */
[----:B------:R-:W3:Y:S01]  /*03e0*/  LDG.E.U8 R19, desc[UR8][R12.64] ;  /* 0x000000080c137981 */ /* 0x000ee2000c1e1100 */
[----:B------:R-:W-:Y:S01]  /*03f0*/  VIADD R5, R3, 0x9 ;  /* 0x0000000903057836 */ /* 0x000fe20000000000 */
[----:B----4-:R-:W-:-:S04]  /*0400*/  ISETP.NE.AND P6, PT, R2, RZ, PT ;  /* 0x000000ff0200720c */ /* 0x010fc80003fc5270 */
[----:B------:R-:W-:-:S05]  /*0410*/  IADD3 R30, P1, PT, R5, UR10, RZ ;  /* 0x0000000a051e7c10 */ /* 0x000fca000ff3e0ff */
[----:B------:R-:W-:Y:S01]  /*0420*/  IMAD.X R31, RZ, RZ, UR11, P1 ;  /* 0x0000000bff1f7e24 */ /* 0x000fe200088e06ff */
[----:B-----5:R-:W-:Y:S01]  /*0430*/  ISETP.NE.AND P1, PT, R0, RZ, PT ;  /* 0x000000ff0000720c */ /* 0x020fe20003f25270 */
[----:B------:R-:W-:Y:S02]  /*0440*/  HFMA2 R0, -RZ, RZ, 0, 0 ;  /* 0x00000000ff007431 */ /* 0x000fe400000001ff */
[----:B-1----:R-:W1:Y:S01]  /*0450*/  @P6 LDC.64 R22, c[0x0][0x3a0] ;  /* 0x0000e800ff166b82 */ /* 0x002e620000000a00 */
[----:B------:R-:W-:Y:S01]  /*0460*/  IADD3 R10, PT, PT, R3, 0xa, RZ ;  /* 0x0000000a030a7810 */ /* 0x000fe20007ffe0ff */
[----:B------:R-:W4:Y:S03]  /*0470*/  LDG.E.U8 R2, desc[UR8][R30.64] ;  /* 0x000000081e027981 */ /* 0x000f26000c1e1100 */
[----:B0-----:R-:W-:Y:S02]  /*0480*/  IADD3 R20, P3, PT, R10, UR10, RZ ;  /* 0x0000000a0a147c10 */ /* 0x001fe4000ff7e0ff */
[----:B------:R-:W-:-:S03]  /*0490*/  ISETP.NE.AND P5, PT, R9, RZ, PT ;  /* 0x000000ff0900720c */ /* 0x000fc60003fa5270 */
[----:B------:R-:W-:Y:S01]  /*04a0*/  IMAD.X R21, RZ, RZ, UR11, P3 ;  /* 0x0000000bff157e24 */ /* 0x000fe200098e06ff */
[----:B------:R-:W-:Y:S01]  /*04b0*/  ISETP.NE.AND P3, PT, R18, RZ, PT ;  /* 0x000000ff1200720c */ /* 0x000fe20003f65270 */
[----:B------:R-:W-:Y:S01]  /*04c0*/  VIADD R9, R3, 0xb ;  /* 0x0000000b03097836 */ /* 0x000fe20000000000 */
[----:B------:R-:W-:Y:S02]  /*04d0*/  ISETP.NE.AND P4, PT, R11, RZ, PT ;  /* 0x000000ff0b00720c */ /* 0x000fe40003f85270 */
[----:B------:R-:W-:Y:S01]  /*04e0*/  IADD3 R11, PT, PT, R3, 0xc, RZ ;  /* 0x0000000c030b7810 */ /* 0x000fe20007ffe0ff */
[----:B------:R0:W5:Y:S01]  /*04f0*/  LDG.E.U8 R12, desc[UR8][R20.64] ;  /* 0x00000008140c7981 */ /* 0x000162000c1e1100 */
[----:B-1----:R-:W-:Y:S01]  /*0500*/  @P6 IMAD.WIDE.U32 R22, R14, 0x4, R22 ;  /* 0x000000040e166825 */ /* 0x002fe200078e0016 */
[----:B------:R-:W-:-:S03]  /*0510*/  P2R R28, PR, RZ, 0x40 ;  /* 0x00000040ff1c7803 */ /* 0x000fc60000000000 */
[----:B--2---:R-:W-:Y:S02]  /*0520*/  @P0 FADD R0, RZ, R24 ;  /* 0x00000018ff000221 */ /* 0x004fe40000000000 */
[----:B------:R-:W1:Y:S01]  /*0530*/  @P1 LDC.64 R24, c[0x0][0x3a0] ;  /* 0x0000e800ff181b82 */ /* 0x000e620000000a00 */
[----:B------:R-:W-:-:S05]  /*0540*/  IADD3 R36, P0, PT, R9, UR10, RZ ;  /* 0x0000000a09247c10 */ /* 0x000fca000ff1e0ff */
[----:B------:R-:W-:Y:S01]  /*0550*/  IMAD.X R37, RZ, RZ, UR11, P0 ;  /* 0x0000000bff257e24 */ /* 0x000fe200080e06ff */
[----:B0-----:R-:W-:-:S04]  /*0560*/  IADD3 R20, P0, PT, R11, UR10, RZ ;  /* 0x0000000a0b147c10 */ /* 0x001fc8000ff1e0ff */
[----:B------:R-:W2:Y:S01]  /*0570*/  LDG.E.U8 R13, desc[UR8][R36.64] ;  /* 0x00000008240d7981 */ /* 0x000ea2000c1e1100 */
[----:B---3--:R-:W-:Y:S01]  /*0580*/  @P2 FADD R0, R0, R15 ;  /* 0x0000000f00002221 */ /* 0x008fe20000000000 */
[----:B------:R-:W-:Y:S02]  /*0590*/  VIADD R15, R3, 0xd ;  /* 0x0000000d030f7836 */ /* 0x000fe40000000000 */
[----:B------:R-:W-:Y:S02]  /*05a0*/  IMAD.X R21, RZ, RZ, UR11, P0 ;  /* 0x0000000bff157e24 */ /* 0x000fe400080e06ff */
[----:B-1----:R-:W-:Y:S01]  /*05b0*/  @P1 IMAD.WIDE.U32 R24, R29, 0x4, R24 ;  /* 0x000000041d181825 */ /* 0x002fe200078e0018 */
[----:B------:R-:W-:Y:S01]  /*05c0*/  IADD3 R16, P0, PT, R15, UR10, RZ ;  /* 0x0000000a0f107c10 */ /* 0x000fe2000ff1e0ff */
[----:B------:R0:W3:Y:S01]  /*05d0*/  @P6 LDG.E R29, desc[UR8][R22.64] ;  /* 0x00000008161d6981 */ /* 0x0000e2000c1e1900 */
[----:B------:R-:W-:-:S03]  /*05e0*/  ISETP.NE.AND P2, PT, R17, RZ, PT ;  /* 0x000000ff1100720c */ /* 0x000fc60003f45270 */
[----:B------:R1:W5:Y:S04]  /*05f0*/  @P1 LDG.E R31, desc[UR8][R24.64] ;  /* 0x00000008181f1981 */ /* 0x000368000c1e1900 */
[----:B------:R4:W2:Y:S01]  /*0600*/  LDG.E.U8 R14, desc[UR8][R20.64] ;  /* 0x00000008140e7981 */ /* 0x0008a2000c1e1100 */
[----:B0-----:R-:W0:Y:S01]  /*0610*/  @P3 LDC.64 R22, c[0x0][0x3a0] ;  /* 0x0000e800ff163b82 */ /* 0x001e220000000a00 */
[----:B------:R-:W-:Y:S02]  /*0620*/  IADD3.X R17, PT, PT, RZ, UR11, RZ, P0, !PT ;  /* 0x0000000bff117c10 */ /* 0x000fe400087fe4ff */
[----:B------:R-:W-:-:S03]  /*0630*/  ISETP.NE.AND P0, PT, R19, RZ, PT ;  /* 0x000000ff1300720c */ /* 0x000fc60003f05270 */
[----:B------:R-:W2:Y:S02]  /*0640*/  LDG.E.U8 R16, desc[UR8][R16.64] ;  /* 0x0000000810107981 */ /* 0x000ea4000c1e1100 */
[----:B------:R-:W0:Y:S08]  /*0650*/  @P5 LDC.64 R18, c[0x0][0x3a0] ;  /* 0x0000e800ff125b82 */ /* 0x000e300000000a00 */
[----:B-1----:R-:W1:Y:S08]  /*0660*/  @P2 LDC.64 R24, c[0x0][0x3a0] ;  /* 0x0000e800ff182b82 */ /* 0x002e700000000a00 */
[----:B----4-:R-:W4:Y:S01]  /*0670*/  @P4 LDC.64 R20, c[0x0][0x3a0] ;  /* 0x0000e800ff144b82 */ /* 0x010f220000000a00 */
[----:B0-----:R-:W-:-:S06]  /*0680*/  @P3 IMAD.WIDE.U32 R22, R27, 0x4, R22 ;  /* 0x000000041b163825 */ /* 0x001fcc00078e0016 */
[----:B------:R-:W2:Y:S01]  /*0690*/  @P3 LDG.E R23, desc[UR8][R22.64] ;  /* 0x0000000816173981 */ /* 0x000ea2000c1e1900 */
[----:B------:R-:W0:Y:S01]  /*06a0*/  @P0 LDC.64 R26, c[0x0][0x3a0] ;  /* 0x0000e800ff1a0b82 */ /* 0x000e220000000a00 */
[----:B------:R-:W-:-:S06]  /*06b0*/  @P5 IMAD.WIDE.U32 R18, R35, 0x4, R18 ;  /* 0x0000000423125825 */ /* 0x000fcc00078e0012 */
[----:B------:R-:W2:Y:S01]  /*06c0*/  @P5 LDG.E R19, desc[UR8][R18.64] ;  /* 0x0000000812135981 */ /* 0x000ea2000c1e1900 */
[----:B-1----:R-:W-:-:S04]  /*06d0*/  @P2 IMAD.WIDE.U32 R24, R8, 0x4, R24 ;  /* 0x0000000408182825 */ /* 0x002fc800078e0018 */
[----:B------:R-:W-:Y:S02]  /*06e0*/  VIADD R8, R3, 0xe ;  /* 0x0000000e03087836 */ /* 0x000fe40000000000 */
[----:B------:R-:W2:Y:S01]  /*06f0*/  @P2 LDG.E R25, desc[UR8][R24.64] ;  /* 0x0000000818192981 */ /* 0x000ea2000c1e1900 */
[----:B----4-:R-:W-:-:S05]  /*0700*/  @P4 IMAD.WIDE.U32 R20, R33, 0x4, R20 ;  /* 0x0000000421144825 */ /* 0x010fca00078e0014 */
[----:B------:R1:W4:Y:S01]  /*0710*/  @P4 LDG.E R35, desc[UR8][R20.64] ;  /* 0x0000000814234981 */ /* 0x000322000c1e1900 */
[----:B0-----:R-:W-:Y:S01]  /*0720*/  @P0 IMAD.WIDE.U32 R32, R4, 0x4, R26 ;  /* 0x0000000404200825 */ /* 0x001fe200078e001a */
[----:B------:R-:W-:Y:S02]  /*0730*/  IADD3 R26, P6, PT, R8, UR10, RZ ;  /* 0x0000000a081a7c10 */ /* 0x000fe4000ffde0ff */
[----:B------:R-:W-:-:S03]  /*0740*/  IADD3 R4, PT, PT, R3, 0xf, RZ ;  /* 0x0000000f03047810 */ /* 0x000fc60007ffe0ff */
[----:B------:R-:W-:Y:S01]  /*0750*/  IMAD.X R27, RZ, RZ, UR11, P6 ;  /* 0x0000000bff1b7e24 */ /* 0x000fe2000b0e06ff */
[----:B-1----:R-:W-:Y:S01]  /*0760*/  IADD3 R20, P6, PT, R4, UR10, RZ ;  /* 0x0000000a04147c10 */ /* 0x002fe2000ffde0ff */
[----:B------:R-:W4:Y:S04]  /*0770*/  @P0 LDG.E R33, desc[UR8][R32.64] ;  /* 0x0000000820210981 */ /* 0x000f28000c1e1900 */
[----:B------:R-:W-:Y:S01]  /*0780*/  IMAD.X R21, RZ, RZ, UR11, P6 ;  /* 0x0000000bff157e24 */ /* 0x000fe2000b0e06ff */
[----:B------:R-:W4:Y:S04]  /*0790*/  LDG.E.U8 R26, desc[UR8][R26.64] ;  /* 0x000000081a1a7981 */ /* 0x000f28000c1e1100 */
[----:B------:R-:W4:Y:S01]  /*07a0*/  LDG.E.U8 R20, desc[UR8][R20.64] ;  /* 0x0000000814147981 */ /* 0x000f22000c1e1100 */
[----:B------:R-:W-:-:S13]  /*07b0*/  ISETP.NE.AND P6, PT, R28, RZ, PT ;  /* 0x000000ff1c00720c */ /* 0x000fda0003fc5270 */
[----:B---3--:R-:W-:Y:S01]  /*07c0*/  @P6 FADD R0, R0, R29 ;  /* 0x0000001d00006221 */ /* 0x008fe20000000000 */
[----:B------:R-:W-:-:S03]  /*07d0*/  ISETP.NE.AND P6, PT, R2, RZ, PT ;  /* 0x000000ff0200720c */ /* 0x000fc60003fc5270 */
[----:B-----5:R-:W-:Y:S01]  /*07e0*/  @P1 FADD R0, R0, R31 ;  /* 0x0000001f00001221 */ /* 0x020fe20000000000 */
[----:B------:R-:W-:-:S03]  /*07f0*/  ISETP.NE.AND P1, PT, R12, RZ, PT ;  /* 0x000000ff0c00720c */ /* 0x000fc60003f25270 */
[----:B--2---:R-:W-:Y:S01]  /*0800*/  @P5 FADD R0, R0, R19 ;  /* 0x0000001300005221 */ /* 0x004fe20000000000 */
[----:B------:R-:W-:-:S05]  /*0810*/  ISETP.NE.AND P5, PT, R13, RZ, PT ;  /* 0x000000ff0d00720c */ /* 0x000fca0003fa5270 */
[----:B------:R-:W0:Y:S01]  /*0820*/  @P6 LDC.64 R12, c[0x0][0x3a0] ;  /* 0x0000e800ff0c6b82 */ /* 0x000e220000000a00 */
[----:B----4-:R-:W-:Y:S01]  /*0830*/  @P4 FADD R0, R0, R35 ;  /* 0x0000002300004221 */ /* 0x010fe20000000000 */
[----:B------:R-:W-:-:S06]  /*0840*/  ISETP.NE.AND P4, PT, R14, RZ, PT ;  /* 0x000000ff0e00720c */ /* 0x000fcc0003f85270 */
[----:B------:R-:W1:Y:S01]  /*0850*/  @P5 LDC.64 R18, c[0x0][0x3a0] ;  /* 0x0000e800ff125b82 */ /* 0x000e620000000a00 */
[----:B------:R-:W-:Y:S01]  /*0860*/  @P3 FADD R0, R0, R23 ;  /* 0x0000001700003221 */ /* 0x000fe20000000000 */
[----:B------:R-:W-:-:S03]  /*0870*/  ISETP.NE.AND P3, PT, R16, RZ, PT ;  /* 0x000000ff1000720c */ /* 0x000fc60003f65270 */
[----:B------:R-:W-:-:S03]  /*0880*/  @P2 FADD R0, R0, R25 ;  /* 0x0000001900002221 */ /* 0x000fc60000000000 */
[----:B------:R-:W2:Y:S01]  /*0890*/  @P1 LDC.64 R16, c[0x0][0x3a0] ;  /* 0x0000e800ff101b82 */ /* 0x000ea20000000a00 */
[----:B------:R-:W-:Y:S01]  /*08a0*/  @P0 FADD R0, R0, R33 ;  /* 0x0000002100000221 */ /* 0x000fe20000000000 */
[----:B------:R-:W-:-:S06]  /*08b0*/  ISETP.NE.AND P2, PT, R26, RZ, PT ;  /* 0x000000ff1a00720c */ /* 0x000fcc0003f45270 */
[----:B------:R-:W3:Y:S01]  /*08c0*/  @P4 LDC.64 R24, c[0x0][0x3a0] ;  /* 0x0000e800ff184b82 */ /* 0x000ee20000000a00 */
[----:B------:R-:W-:-:S07]  /*08d0*/  ISETP.NE.AND P0, PT, R20, RZ, PT ;  /* 0x000000ff1400720c */ /* 0x000fce0003f05270 */
[----:B------:R-:W4:Y:S01]  /*08e0*/  @P3 LDC.64 R20, c[0x0][0x3a0] ;  /* 0x0000e800ff143b82 */ /* 0x000f220000000a00 */
[----:B0-----:R-:W-:-:S05]  /*08f0*/  @P6 IMAD.WIDE.U32 R26, R5, 0x4, R12 ;  /* 0x00000004051a6825 */ /* 0x001fca00078e000c */
[----:B------:R-:W5:Y:S02]  /*0900*/  @P6 LDG.E R5, desc[UR8][R26.64] ;  /* 0x000000081a056981 */ /* 0x000f64000c1e1900 */
[----:B------:R-:W0:Y:S01]  /*0910*/  @P2 LDC.64 R22, c[0x0][0x3a0] ;  /* 0x0000e800ff162b82 */ /* 0x000e220000000a00 */
[----:B--2---:R-:W-:-:S04]  /*0920*/  @P1 IMAD.WIDE.U32 R16, R10, 0x4, R16 ;  /* 0x000000040a101825 */ /* 0x004fc800078e0010 */
[----:B-1----:R-:W-:Y:S02]  /*0930*/  @P5 IMAD.WIDE.U32 R18, R9, 0x4, R18 ;  /* 0x0000000409125825 */ /* 0x002fe400078e0012 */
[----:B------:R-:W2:Y:S01]  /*0940*/  @P1 LDG.E R17, desc[UR8][R16.64] ;  /* 0x0000000810111981 */ /* 0x000ea2000c1e1900 */
[----:B------:R-:W1:Y:S01]  /*0950*/  @P0 LDC.64 R12, c[0x0][0x3a0] ;  /* 0x0000e800ff0c0b82 */ /* 0x000e620000000a00 */
[----:B---3--:R-:W-:Y:S02]  /*0960*/  @P4 IMAD.WIDE.U32 R24, R11, 0x4, R24 ;  /* 0x000000040b184825 */ /* 0x008fe400078e0018 */
[----:B------:R-:W3:Y:S04]  /*0970*/  @P5 LDG.E R19, desc[UR8][R18.64] ;  /* 0x0000000812135981 */ /* 0x000ee8000c1e1900 */
[----:B------:R-:W3:Y:S01]  /*0980*/  @P4 LDG.E R25, desc[UR8][R24.64] ;  /* 0x0000000818194981 */ /* 0x000ee2000c1e1900 */
[----:B----4-:R-:W-:-:S06]  /*0990*/  @P3 IMAD.WIDE.U32 R20, R15, 0x4, R20 ;  /* 0x000000040f143825 */ /* 0x010fcc00078e0014 */
[----:B------:R-:W4:Y:S01]  /*09a0*/  @P3 LDG.E R21, desc[UR8][R20.64] ;  /* 0x0000000814153981 */ /* 0x000f22000c1e1900 */
[----:B0-----:R-:W-:-:S06]  /*09b0*/  @P2 IMAD.WIDE.U32 R22, R8, 0x4, R22 ;  /* 0x0000000408162825 */ /* 0x001fcc00078e0016 */
[----:B------:R-:W4:Y:S01]  /*09c0*/  @P2 LDG.E R23, desc[UR8][R22.64] ;  /* 0x0000000816172981 */ /* 0x000f22000c1e1900 */
[----:B-1----:R-:W-:-:S06]  /*09d0*/  @P0 IMAD.WIDE.U32 R12, R4, 0x4, R12 ;  /* 0x00000004040c0825 */ /* 0x002fcc00078e000c */
[----:B------:R-:W4:Y:S01]  /*09e0*/  @P0 LDG.E R13, desc[UR8][R12.64] ;  /* 0x000000080c0d0981 */ /* 0x000f22000c1e1900 */
[----:B------:R-:W-:-:S06]  /*09f0*/  ULOP3.LUT UR4, UR4, 0x7ffffff0, URZ, 0xc0, !UPT ;  /* 0x7ffffff004047892 */ /* 0x000fcc000f8ec0ff */
[----:B------:R-:W-:Y:S02]  /*0a00*/  IMAD.U32 R2, RZ, RZ, UR4 ;  /* 0x00000004ff027e24 */ /* 0x000fe4000f8e00ff */
[----:B-----5:R-:W-:-:S04]  /*0a10*/  @P6 FADD R0, R0, R5 ;  /* 0x0000000500006221 */ /* 0x020fc80000000000 */
[----:B--2---:R-:W-:Y:S01]  /*0a20*/  @P1 FADD R0, R0, R17 ;  /* 0x0000001100001221 */ /* 0x004fe20000000000 */
[----:B------:R-:W-:-:S03]  /*0a30*/  ISETP.NE.AND P1, PT, R2, 0x10, PT ;  /* 0x000000100200780c */ /* 0x000fc60003f25270 */
[----:B---3--:R-:W-:-:S04]  /*0a40*/  @P5 FADD R0, R0, R19 ;  /* 0x0000001300005221 */ /* 0x008fc80000000000 */
[----:B------:R-:W-:-:S04]  /*0a50*/  @P4 FADD R0, R0, R25 ;  /* 0x0000001900004221 */ /* 0x000fc80000000000 */
[----:B----4-:R-:W-:-:S04]  /*0a60*/  @P3 FADD R0, R0, R21 ;  /* 0x0000001500003221 */ /* 0x010fc80000000000 */
[----:B------:R-:W-:-:S04]  /*0a70*/  @P2 FADD R0, R0, R23 ;  /* 0x0000001700002221 */ /* 0x000fc80000000000 */
[----:B------:R-:W-:Y:S01]  /*0a80*/  @P0 FADD R0, R0, R13 ;  /* 0x0000000d00000221 */ /* 0x000fe20000000000 */
[----:B------:R-:W-:Y:S06]  /*0a90*/  @!P1 BRA `(.L_x_1) ;  /* 0x00000008005c9947 */ /* 0x000fec0003800000 */
[----:B------:R-:W-:Y:S01]  /*0aa0*/  MOV R8, 0x10 ;  /* 0x0000001000087802 */ /* 0x000fe20000000f00 */
[----:B------:R-:W0:Y:S06]  /*0ab0*/  LDCU.64 UR4, c[0x0][0x3a8] ;  /* 0x00007500ff0477ac */ /* 0x000e2c0008000a00 */
.L_x_2:
[----:B------:R-:W-:-:S04]  /*0ac0*/  IMAD.IADD R13, R3, 0x1, R8 ;  /* 0x00000001030d7824 */ /* 0x000fc800078e0208 */
[C---:B------:R-:W-:Y:S01]  /*0ad0*/  VIADD R17, R13.reuse, 0x1 ;  /* 0x000000010d117836 */ /* 0x040fe20000000000 */
[C---:B0-----:R-:W-:Y:S01]  /*0ae0*/  IADD3 R4, P0, PT, R13.reuse, UR4, RZ ;  /* 0x000000040d047c10 */ /* 0x041fe2000ff1e0ff */
[----:B------:R-:W-:-:S03]  /*0af0*/  VIADD R33, R13, 0x2 ;  /* 0x000000020d217836 */ /* 0x000fc60000000000 */
[----:B------:R-:W-:Y:S02]  /*0b00*/  IADD3.X R5, PT, PT, RZ, UR5, RZ, P0, !PT ;  /* 0x00000005ff057c10 */ /* 0x000fe400087fe4ff */
[----:B------:R-:W-:-:S03]  /*0b10*/  IADD3 R10, P0, PT, R17, UR4, RZ ;  /* 0x00000004110a7c10 */ /* 0x000fc6000ff1e0ff */
[----:B------:R-:W2:Y:S02]  /*0b20*/  LDG.E.U8 R4, desc[UR8][R4.64] ;  /* 0x0000000804047981 */ /* 0x000ea4000c1e1100 */
[----:B------:R-:W-:-:S05]  /*0b30*/  IMAD.X R11, RZ, RZ, UR5, P0 ;  /* 0x00000005ff0b7e24 */ /* 0x000fca00080e06ff */
[----:B------:R-:W3:Y:S01]  /*0b40*/  LDG.E.U8 R10, desc[UR8][R10.64] ;  /* 0x000000080a0a7981 */ /* 0x000ee2000c1e1100 */
[----:B------:R-:W-:-:S04]  /*0b50*/  IADD3 R24, P0, PT, R33, UR4, RZ ;  /* 0x0000000421187c10 */ /* 0x000fc8000ff1e0ff */
[----:B------:R-:W-:-:S05]  /*0b60*/  IADD3.X R25, PT, PT, RZ, UR5, RZ, P0, !PT ;  /* 0x00000005ff197c10 */ /* 0x000fca00087fe4ff */
[----:B------:R0:W4:Y:S01]  /*0b70*/  LDG.E.U8 R24, desc[UR8][R24.64] ;  /* 0x0000000818187981 */ /* 0x000122000c1e1100 */
[C---:B------:R-:W-:Y:S01]  /*0b80*/  VIADD R15, R13.reuse, 0x4 ;  /* 0x000000040d0f7836 */ /* 0x040fe20000000000 */
[C---:B------:R-:W-:Y:S01]  /*0b90*/  IADD3 R29, PT, PT, R13.reuse, 0x6, RZ ;  /* 0x000000060d1d7810 */ /* 0x040fe20007ffe0ff */
[----:B------:R-:W-:-:S03]  /*0ba0*/  VIADD R31, R13, 0x3 ;  /* 0x000000030d1f7836 */ /* 0x000fc60000000000 */
[----:B------:R-:W-:Y:S02]  /*0bb0*/  IADD3 R22, P4, PT, R15, UR4, RZ ;  /* 0x000000040f167c10 */ /* 0x000fe4000ff9e0ff */
[----:B------:R-:W-:-:S03]  /*0bc0*/  IADD3 R34, P3, PT, R31, UR4, RZ ;  /* 0x000000041f227c10 */ /* 0x000fc6000ff7e0ff */
[----:B------:R-:W-:Y:S01]  /*0bd0*/  IMAD.X R23, RZ, RZ, UR5, P4 ;  /* 0x00000005ff177e24 */ /* 0x000fe2000a0e06ff */
[----:B------:R-:W-:Y:S01]  /*0be0*/  IADD3 R16, P4, PT, R29, UR4, RZ ;  /* 0x000000041d107c10 */ /* 0x000fe2000ff9e0ff */
[C---:B0-----:R-:W-:Y:S01]  /*0bf0*/  VIADD R25, R13.reuse, 0x5 ;  /* 0x000000050d197836 */ /* 0x041fe20000000000 */
[----:B------:R-:W-:Y:S02]  /*0c00*/  IADD3.X R35, PT, PT, RZ, UR5, RZ, P3, !PT ;  /* 0x00000005ff237c10 */ /* 0x000fe40009ffe4ff */
[----:B------:R0:W5:Y:S01]  /*0c10*/  LDG.E.U8 R9, desc[UR8][R22.64] ;  /* 0x0000000816097981 */ /* 0x000162000c1e1100 */
[----:B------:R-:W-:-:S03]  /*0c20*/  IADD3 R12, PT, PT, R13, 0x7, RZ ;  /* 0x000000070d0c7810 */ /* 0x000fc60007ffe0ff */
[----:B------:R-:W5:Y:S01]  /*0c30*/  LDG.E.U8 R14, desc[UR8][R34.64] ;  /* 0x00000008220e7981 */ /* 0x000f62000c1e1100 */
[----:B---3--:R-:W-:Y:S02]  /*0c40*/  ISETP.NE.AND P1, PT, R10, RZ, PT ;  /* 0x000000ff0a00720c */ /* 0x008fe40003f25270 */
[----:B--2---:R-:W-:-:S11]  /*0c50*/  ISETP.NE.AND P2, PT, R4, RZ, PT ;  /* 0x000000ff0400720c */ /* 0x004fd60003f45270 */
[----:B------:R-:W1:Y:S01]  /*0c60*/  @P1 LDC.64 R20, c[0x0][0x3a0] ;  /* 0x0000e800ff141b82 */ /* 0x000e620000000a00 */
[----:B----4-:R-:W-:-:S07]  /*0c70*/  ISETP.NE.AND P0, PT, R24, RZ, PT ;  /* 0x000000ff1800720c */ /* 0x010fce0003f05270 */
[----:B------:R-:W2:Y:S01]  /*0c80*/  @P2 LDC.64 R18, c[0x0][0x3a0] ;  /* 0x0000e800ff122b82 */ /* 0x000ea20000000a00 */
[----:B------:R-:W-:-:S07]  /*0c90*/  IADD3 R10, P3, PT, R25, UR4, RZ ;  /* 0x00000004190a7c10 */ /* 0x000fce000ff7e0ff */
[----:B------:R-:W3:Y:S01]  /*0ca0*/  @P0 LDC.64 R4, c[0x0][0x3a0] ;  /* 0x0000e800ff040b82 */ /* 0x000ee20000000a00 */
[----:B------:R-:W-:Y:S02]  /*0cb0*/  IMAD.X R11, RZ, RZ, UR5, P3 ;  /* 0x00000005ff0b7e24 */ /* 0x000fe400098e06ff */
[----:B-1----:R-:W-:-:S03]  /*0cc0*/  @P1 IMAD.WIDE.U32 R20, R17, 0x4, R20 ;  /* 0x0000000411141825 */ /* 0x002fc600078e0014 */
[----:B------:R1:W4:Y:S01]  /*0cd0*/  LDG.E.U8 R26, desc[UR8][R10.64] ;  /* 0x000000080a1a7981 */ /* 0x000322000c1e1100 */
[----:B------:R-:W-:Y:S01]  /*0ce0*/  IMAD.X R17, RZ, RZ, UR5, P4 ;  /* 0x00000005ff117e24 */ /* 0x000fe2000a0e06ff */
[----:B0-----:R-:W-:Y:S01]  /*0cf0*/  IADD3 R22, P3, PT, R12, UR4, RZ ;  /* 0x000000040c167c10 */ /* 0x001fe2000ff7e0ff */
[C---:B------:R-:W-:Y:S01]  /*0d00*/  VIADD R24, R13.reuse, 0x8 ;  /* 0x000000080d187836 */ /* 0x040fe20000000000 */
[----:B------:R-:W4:Y:S04]  /*0d10*/  @P1 LDG.E R27, desc[UR8][R20.64] ;  /* 0x00000008141b1981 */ /* 0x000f28000c1e1900 */
[----:B------:R0:W4:Y:S01]  /*0d20*/  LDG.E.U8 R28, desc[UR8][R16.64] ;  /* 0x00000008101c7981 */ /* 0x000122000c1e1100 */
[----:B--2---:R-:W-:Y:S01]  /*0d30*/  @P2 IMAD.WIDE.U32 R18, R13, 0x4, R18 ;  /* 0x000000040d122825 */ /* 0x004fe200078e0012 */
[----:B------:R-:W-:-:S03]  /*0d40*/  IADD3 R32, P4, PT, R24, UR4, RZ ;  /* 0x0000000418207c10 */ /* 0x000fc6000ff9e0ff */
[----:B------:R-:W-:Y:S02]  /*0d50*/  IMAD.X R23, RZ, RZ, UR5, P3 ;  /* 0x00000005ff177e24 */ /* 0x000fe400098e06ff */
[----:B------:R-:W2:Y:S01]  /*0d60*/  @P2 LDG.E R19, desc[UR8][R18.64] ;  /* 0x0000000812132981 */ /* 0x000ea2000c1e1900 */
[----:B---3--:R-:W-:Y:S01]  /*0d70*/  @P0 IMAD.WIDE.U32 R4, R33, 0x4, R4 ;  /* 0x0000000421040825 */ /* 0x008fe200078e0004 */
[----:B------:R-:W-:Y:S02]  /*0d80*/  IADD3.X R33, PT, PT, RZ, UR5, RZ, P4, !PT ;  /* 0x00000005ff217c10 */ /* 0x000fe4000a7fe4ff */
[----:B------:R3:W2:Y:S04]  /*0d90*/  LDG.E.U8 R30, desc[UR8][R22.64] ;  /* 0x00000008161e7981 */ /* 0x0006a8000c1e1100 */
[----:B------:R-:W2:Y:S04]  /*0da0*/  @P0 LDG.E R5, desc[UR8][R4.64] ;  /* 0x0000000804050981 */ /* 0x000ea8000c1e1900 */
[----:B------:R-:W2:Y:S01]  /*0db0*/  LDG.E.U8 R32, desc[UR8][R32.64] ;  /* 0x0000000820207981 */ /* 0x000ea2000c1e1100 */
[----:B-1----:R-:W-:-:S05]  /*0dc0*/  VIADD R10, R13, 0x9 ;  /* 0x000000090d0a7836 */ /* 0x002fca0000000000 */
[----:B0-----:R-:W-:-:S05]  /*0dd0*/  IADD3 R16, P3, PT, R10, UR4, RZ ;  /* 0x000000040a107c10 */ /* 0x001fca000ff7e0ff */
[----:B------:R-:W-:-:S05]  /*0de0*/  IMAD.X R17, RZ, RZ, UR5, P3 ;  /* 0x00000005ff117e24 */ /* 0x000fca00098e06ff */
[----:B------:R-:W2:Y:S01]  /*0df0*/  LDG.E.U8 R11, desc[UR8][R16.64] ;  /* 0x00000008100b7981 */ /* 0x000ea2000c1e1100 */
[----:B-----5:R-:W-:Y:S02]  /*0e00*/  ISETP.NE.AND P6, PT, R14, RZ, PT ;  /* 0x000000ff0e00720c */ /* 0x020fe40003fc5270 */
[----:B------:R-:W-:Y:S02]  /*0e10*/  ISETP.NE.AND P5, PT, R9, RZ, PT ;  /* 0x000000ff0900720c */ /* 0x000fe40003fa5270 */
[----:B------:R-:W-:-:S09]  /*0e20*/  IADD3 R9, PT, PT, R13, 0xa, RZ ;  /* 0x0000000a0d097810 */ /* 0x000fd20007ffe0ff */
[----:B------:R-:W0:Y:S08]  /*0e30*/  @P6 LDC.64 R20, c[0x0][0x3a0] ;  /* 0x0000e800ff146b82 */ /* 0x000e300000000a00 */
[----:B---3--:R-:W1:Y:S01]  /*0e40*/  @P5 LDC.64 R22, c[0x0][0x3a0] ;  /* 0x0000e800ff165b82 */ /* 0x008e620000000a00 */
[----:B------:R-:W-:Y:S01]  /*0e50*/  IADD3 R34, PT, PT, R13, 0xd, RZ ;  /* 0x0000000d0d227810 */ /* 0x000fe20007ffe0ff */
[----:B0-----:R-:W-:-:S04]  /*0e60*/  @P6 IMAD.WIDE.U32 R20, R31, 0x4, R20 ;  /* 0x000000041f146825 */ /* 0x001fc800078e0014 */
[----:B-1----:R-:W-:-:S06]  /*0e70*/  @P5 IMAD.WIDE.U32 R22, R15, 0x4, R22 ;  /* 0x000000040f165825 */ /* 0x002fcc00078e0016 */
[----:B------:R0:W3:Y:S02]  /*0e80*/  @P5 LDG.E R23, desc[UR8][R22.64] ;  /* 0x0000000816175981 */ /* 0x0000e4000c1e1900 */
[----:B0-----:R-:W-:Y:S01]  /*0e90*/  VIADD R22, R13, 0xf ;  /* 0x0000000f0d167836 */ /* 0x001fe20000000000 */
[----:B----4-:R-:W-:Y:S02]  /*0ea0*/  ISETP.NE.AND P4, PT, R26, RZ, PT ;  /* 0x000000ff1a00720c */ /* 0x010fe40003f85270 */
[----:B------:R-:W-:Y:S01]  /*0eb0*/  ISETP.NE.AND P3, PT, R28, RZ, PT ;  /* 0x000000ff1c00720c */ /* 0x000fe20003f65270 */
[----:B--2---:R-:W-:Y:S01]  /*0ec0*/  @P2 FADD R0, R0, R19 ;  /* 0x0000001300002221 */ /* 0x004fe20000000000 */
[----:B------:R-:W-:-:S09]  /*0ed0*/  IADD3 R26, P2, PT, R9, UR4, RZ ;  /* 0x00000004091a7c10 */ /* 0x000fd2000ff5e0ff */
[----:B------:R-:W0:Y:S01]  /*0ee0*/  @P4 LDC.64 R18, c[0x0][0x3a0] ;  /* 0x0000e800ff124b82 */ /* 0x000e220000000a00 */
[----:B------:R-:W-:-:S07]  /*0ef0*/  @P1 FADD R0, R0, R27 ;  /* 0x0000001b00001221 */ /* 0x000fce0000000000 */
[----:B------:R-:W1:Y:S01]  /*0f00*/  @P3 LDC.64 R16, c[0x0][0x3a0] ;  /* 0x0000e800ff103b82 */ /* 0x000e620000000a00 */
[----:B------:R-:W-:Y:S01]  /*0f10*/  IMAD.X R27, RZ, RZ, UR5, P2 ;  /* 0x00000005ff1b7e24 */ /* 0x000fe200090e06ff */
[----:B------:R-:W-:Y:S01]  /*0f20*/  ISETP.NE.AND P2, PT, R30, RZ, PT ;  /* 0x000000ff1e00720c */ /* 0x000fe20003f45270 */
[----:B------:R-:W-:Y:S01]  /*0f30*/  @P0 FADD R0, R0, R5 ;  /* 0x0000000500000221 */ /* 0x000fe20000000000 */
[----:B------:R-:W-:Y:S01]  /*0f40*/  ISETP.NE.AND P0, PT, R32, RZ, PT ;  /* 0x000000ff2000720c */ /* 0x000fe20003f05270 */
[C---:B------:R-:W-:Y:S01]  /*0f50*/  VIADD R5, R13.reuse, 0xb ;  /* 0x0000000b0d057836 */ /* 0x040fe20000000000 */
[----:B------:R2:W4:Y:S01]  /*0f60*/  LDG.E.U8 R4, desc[UR8][R26.64] ;  /* 0x000000081a047981 */ /* 0x000522000c1e1100 */
[----:B------:R-:W-:-:S03]  /*0f70*/  VIADD R32, R13, 0xc ;  /* 0x0000000c0d207836 */ /* 0x000fc60000000000 */
[----:B------:R-:W-:-:S05]  /*0f80*/  IADD3 R14, P1, PT, R5, UR4, RZ ;  /* 0x00000004050e7c10 */ /* 0x000fca000ff3e0ff */
[----:B--2---:R-:W2:Y:S01]  /*0f90*/  @P2 LDC.64 R26, c[0x0][0x3a0] ;  /* 0x0000e800ff1a2b82 */ /* 0x004ea20000000a00 */
[----:B------:R-:W-:Y:S01]  /*0fa0*/  IADD3.X R15, PT, PT, RZ, UR5, RZ, P1, !PT ;  /* 0x00000005ff0f7c10 */ /* 0x000fe20008ffe4ff */
[----:B0-----:R-:W-:-:S04]  /*0fb0*/  @P4 IMAD.WIDE.U32 R18, R25, 0x4, R18 ;  /* 0x0000000419124825 */ /* 0x001fc800078e0012 */
[----:B-1----:R-:W-:Y:S01]  /*0fc0*/  @P3 IMAD.WIDE.U32 R28, R29, 0x4, R16 ;  /* 0x000000041d1c3825 */ /* 0x002fe200078e0010 */
[----:B------:R-:W-:Y:S01]  /*0fd0*/  IADD3 R30, P1, PT, R32, UR4, RZ ;  /* 0x00000004201e7c10 */ /* 0x000fe2000ff3e0ff */
[----:B------:R-:W0:Y:S01]  /*0fe0*/  @P0 LDC.64 R16, c[0x0][0x3a0] ;  /* 0x0000e800ff100b82 */ /* 0x000e220000000a00 */
[----:B------:R1:W5:Y:S03]  /*0ff0*/  @P6 LDG.E R25, desc[UR8][R20.64] ;  /* 0x0000000814196981 */ /* 0x000366000c1e1900 */
[----:B------:R-:W-:Y:S01]  /*1000*/  IMAD.X R31, RZ, RZ, UR5, P1 ;  /* 0x00000005ff1f7e24 */ /* 0x000fe200088e06ff */
[----:B------:R2:W3:Y:S04]  /*1010*/  @P4 LDG.E R19, desc[UR8][R18.64] ;  /* 0x0000000812134981 */ /* 0x0004e8000c1e1900 */
[----:B------:R2:W3:Y:S01]  /*1020*/  LDG.E.U8 R14, desc[UR8][R14.64] ;  /* 0x000000080e0e7981 */ /* 0x0004e2000c1e1100 */
[----:B-1----:R-:W-:-:S03]  /*1030*/  IADD3 R20, P1, PT, R34, UR4, RZ ;  /* 0x0000000422147c10 */ /* 0x002fc6000ff3e0ff */
[----:B------:R1:W3:Y:S01]  /*1040*/  @P3 LDG.E R33, desc[UR8][R28.64] ;  /* 0x000000081c213981 */ /* 0x0002e2000c1e1900 */
[----:B--2---:R-:W-:Y:S02]  /*1050*/  VIADD R18, R13, 0xe ;  /* 0x0000000e0d127836 */ /* 0x004fe40000000000 */
[----:B------:R-:W-:Y:S01]  /*1060*/  IMAD.X R21, RZ, RZ, UR5, P1 ;  /* 0x00000005ff157e24 */ /* 0x000fe200088e06ff */
[----:B------:R-:W2:Y:S01]  /*1070*/  LDG.E.U8 R30, desc[UR8][R30.64] ;  /* 0x000000081e1e7981 */ /* 0x000ea2000c1e1100 */
[----:B------:R-:W-:Y:S01]  /*1080*/  P2R R15, PR, RZ, 0x40 ;  /* 0x00000040ff0f7803 */ /* 0x000fe20000000000 */
[----:B------:R-:W-:Y:S01]  /*1090*/  @P2 IMAD.WIDE.U32 R26, R12, 0x4, R26 ;  /* 0x000000040c1a2825 */ /* 0x000fe200078e001a */
[----:B-1----:R-:W-:Y:S01]  /*10a0*/  IADD3 R28, P1, PT, R18, UR4, RZ ;  /* 0x00000004121c7c10 */ /* 0x002fe2000ff3e0ff */
[----:B------:R-:W2:Y:S01]  /*10b0*/  LDG.E.U8 R20, desc[UR8][R20.64] ;  /* 0x0000000814147981 */ /* 0x000ea2000c1e1100 */
[----:B------:R-:W-:Y:S02]  /*10c0*/  IADD3 R12, P6, PT, R22, UR4, RZ ;  /* 0x00000004160c7c10 */ /* 0x000fe4000ffde0ff */
[----:B------:R-:W-:Y:S01]  /*10d0*/  IADD3.X R29, PT, PT, RZ, UR5, RZ, P1, !PT ;  /* 0x00000005ff1d7c10 */ /* 0x000fe20008ffe4ff */
[----:B0-----:R-:W-:Y:S01]  /*10e0*/  @P0 IMAD.WIDE.U32 R16, R24, 0x4, R16 ;  /* 0x0000000418100825 */ /* 0x001fe200078e0010 */
[----:B------:R-:W2:Y:S03]  /*10f0*/  @P2 LDG.E R27, desc[UR8][R26.64] ;  /* 0x000000081a1b2981 */ /* 0x000ea6000c1e1900 */
[----:B------:R-:W-:Y:S01]  /*1100*/  IMAD.X R13, RZ, RZ, UR5, P6 ;  /* 0x00000005ff0d7e24 */ /* 0x000fe2000b0e06ff */
[----:B------:R-:W2:Y:S01]  /*1110*/  LDG.E.U8 R28, desc[UR8][R28.64] ;  /* 0x000000081c1c7981 */ /* 0x000ea2000c1e1100 */
[----:B------:R-:W-:-:S03]  /*1120*/  ISETP.NE.AND P1, PT, R11, RZ, PT ;  /* 0x000000ff0b00720c */ /* 0x000fc60003f25270 */
[----:B------:R0:W2:Y:S04]  /*1130*/  @P0 LDG.E R35, desc[UR8][R16.64] ;  /* 0x0000000810230981 */ /* 0x0000a8000c1e1900 */
[----:B------:R1:W2:Y:S01]  /*1140*/  LDG.E.U8 R11, desc[UR8][R12.64] ;  /* 0x000000080c0b7981 */ /* 0x0002a2000c1e1100 */
[----:B------:R-:W-:-:S13]  /*1150*/  ISETP.NE.AND P6, PT, R15, RZ, PT ;  /* 0x000000ff0f00720c */ /* 0x000fda0003fc5270 */
[----:B-----5:R-:W-:Y:S01]  /*1160*/  @P6 FADD R0, R0, R25 ;  /* 0x0000001900006221 */ /* 0x020fe20000000000 */
[----:B----4-:R-:W-:-:S03]  /*1170*/  ISETP.NE.AND P6, PT, R4, RZ, PT ;  /* 0x000000ff0400720c */ /* 0x010fc60003fc5270 */
[----:B---3--:R-:W-:Y:S01]  /*1180*/  @P5 FADD R0, R0, R23 ;  /* 0x0000001700005221 */ /* 0x008fe20000000000 */
[----:B------:R-:W-:Y:S02]  /*1190*/  ISETP.NE.AND P5, PT, R14, RZ, PT ;  /* 0x000000ff0e00720c */ /* 0x000fe40003fa5270 */
[----:B------:R-:W3:Y:S01]  /*11a0*/  @P1 LDC.64 R14, c[0x0][0x3a0] ;  /* 0x0000e800ff0e1b82 */ /* 0x000ee20000000a00 */
[----:B------:R-:W-:Y:S01]  /*11b0*/  @P4 FADD R0, R0, R19 ;  /* 0x0000001300004221 */ /* 0x000fe20000000000 */
[----:B--2---:R-:W-:-:S03]  /*11c0*/  ISETP.NE.AND P4, PT, R30, RZ, PT ;  /* 0x000000ff1e00720c */ /* 0x004fc60003f85270 */
[----:B------:R-:W-:-:S03]  /*11d0*/  @P3 FADD R0, R0, R33 ;  /* 0x0000002100003221 */ /* 0x000fc60000000000 */
[----:B0-----:R-:W0:Y:S01]  /*11e0*/  @P6 LDC.64 R16, c[0x0][0x3a0] ;  /* 0x0000e800ff106b82 */ /* 0x001e220000000a00 */
[----:B------:R-:W-:-:S07]  /*11f0*/  ISETP.NE.AND P3, PT, R20, RZ, PT ;  /* 0x000000ff1400720c */ /* 0x000fce0003f65270 */
[----:B-1----:R-:W1:Y:S01]  /*1200*/  @P5 LDC.64 R12, c[0x0][0x3a0] ;  /* 0x0000e800ff0c5b82 */ /* 0x002e620000000a00 */
[----:B------:R-:W-:Y:S01]  /*1210*/  @P2 FADD R0, R0, R27 ;  /* 0x0000001b00002221 */ /* 0x000fe20000000000 */
[----:B------:R-:W-:-:S06]  /*1220*/  ISETP.NE.AND P2, PT, R28, RZ, PT ;  /* 0x000000ff1c00720c */ /* 0x000fcc0003f45270 */
[----:B------:R-:W2:Y:S01]  /*1230*/  @P4 LDC.64 R24, c[0x0][0x3a0] ;  /* 0x0000e800ff184b82 */ /* 0x000ea20000000a00 */
[----:B------:R-:W-:Y:S01]  /*1240*/  @P0 FADD R0, R0, R35 ;  /* 0x0000002300000221 */ /* 0x000fe20000000000 */
[----:B------:R-:W-:-:S06]  /*1250*/  ISETP.NE.AND P0, PT, R11, RZ, PT ;  /* 0x000000ff0b00720c */ /* 0x000fcc0003f05270 */
[----:B------:R-:W4:Y:S01]  /*1260*/  @P3 LDC.64 R20, c[0x0][0x3a0] ;  /* 0x0000e800ff143b82 */ /* 0x000f220000000a00 */
[----:B---3--:R-:W-:-:S04]  /*1270*/  @P1 IMAD.WIDE.U32 R26, R10, 0x4, R14 ;  /* 0x000000040a1a1825 */ /* 0x008fc800078e000e */
[----:B0-----:R-:W-:Y:S02]  /*1280*/  @P6 IMAD.WIDE.U32 R16, R9, 0x4, R16 ;  /* 0x0000000409106825 */ /* 0x001fe400078e0010 */
[----:B------:R-:W3:Y:S01]  /*1290*/  @P1 LDG.E R27, desc[UR8][R26.64] ;  /* 0x000000081a1b1981 */ /* 0x000ee2000c1e1900 */
[----:B------:R-:W0:Y:S01]  /*12a0*/  @P2 LDC.64 R10, c[0x0][0x3a0] ;  /* 0x0000e800ff0a2b82 */ /* 0x000e220000000a00 */
[----:B-1----:R-:W-:Y:S02]  /*12b0*/  @P5 IMAD.WIDE.U32 R12, R5, 0x4, R12 ;  /* 0x00000004050c5825 */ /* 0x002fe400078e000c */
[----:B------:R-:W5:Y:S04]  /*12c0*/  @P6 LDG.E R17, desc[UR8][R16.64] ;  /* 0x0000000810116981 */ /* 0x000f68000c1e1900 */
[----:B------:R-:W5:Y:S01]  /*12d0*/  @P5 LDG.E R13, desc[UR8][R12.64] ;  /* 0x000000080c0d5981 */ /* 0x000f62000c1e1900 */
[----:B------:R-:W1:Y:S01]  /*12e0*/  @P0 LDC.64 R14, c[0x0][0x3a0] ;  /* 0x0000e800ff0e0b82 */ /* 0x000e620000000a00 */
[----:B--2---:R-:W-:-:S06]  /*12f0*/  @P4 IMAD.WIDE.U32 R24, R32, 0x4, R24 ;  /* 0x0000000420184825 */ /* 0x004fcc00078e0018 */
[----:B------:R-:W2:Y:S01]  /*1300*/  @P4 LDG.E R25, desc[UR8][R24.64] ;  /* 0x0000000818194981 */ /* 0x000ea2000c1e1900 */
[----:B----4-:R-:W-:-:S06]  /*1310*/  @P3 IMAD.WIDE.U32 R20, R34, 0x4, R20 ;  /* 0x0000000422143825 */ /* 0x010fcc00078e0014 */
[----:B------:R-:W4:Y:S01]  /*1320*/  @P3 LDG.E R21, desc[UR8][R20.64] ;  /* 0x0000000814153981 */ /* 0x000f22000c1e1900 */
[----:B0-----:R-:W-:-:S06]  /*1330*/  @P2 IMAD.WIDE.U32 R10, R18, 0x4, R10 ;  /* 0x00000004120a2825 */ /* 0x001fcc00078e000a */
[----:B------:R-:W4:Y:S01]  /*1340*/  @P2 LDG.E R11, desc[UR8][R10.64] ;  /* 0x000000080a0b2981 */ /* 0x000f22000c1e1900 */
[----:B-1----:R-:W-:-:S06]  /*1350*/  @P0 IMAD.WIDE.U32 R14, R22, 0x4, R14 ;  /* 0x00000004160e0825 */ /* 0x002fcc00078e000e */
[----:B------:R-:W4:Y:S01]  /*1360*/  @P0 LDG.E R15, desc[UR8][R14.64] ;  /* 0x000000080e0f0981 */ /* 0x000f22000c1e1900 */
[----:B------:R-:W-:Y:S01]  /*1370*/  IADD3 R8, PT, PT, R8, 0x10, RZ ;  /* 0x0000001008087810 */ /* 0x000fe20007ffe0ff */
[----:B---3--:R-:W-:-:S04]  /*1380*/  @P1 FADD R0, R0, R27 ;  /* 0x0000001b00001221 */ /* 0x008fc80000000000 */
[----:B-----5:R-:W-:Y:S01]  /*1390*/  @P6 FADD R0, R0, R17 ;  /* 0x0000001100006221 */ /* 0x020fe20000000000 */
[----:B------:R-:W-:-:S03]  /*13a0*/  ISETP.NE.AND P1, PT, R8, R2, PT ;  /* 0x000000020800720c */ /* 0x000fc60003f25270 */
[----:B------:R-:W-:-:S04]  /*13b0*/  @P5 FADD R0, R0, R13 ;  /* 0x0000000d00005221 */ /* 0x000fc80000000000 */
[----:B--2---:R-:W-:-:S04]  /*13c0*/  @P4 FADD R0, R0, R25 ;  /* 0x0000001900004221 */ /* 0x004fc80000000000 */
[----:B----4-:R-:W-:-:S04]  /*13d0*/  @P3 FADD R0, R0, R21 ;  /* 0x0000001500003221 */ /* 0x010fc80000000000 */
[----:B------:R-:W-:-:S04]  /*13e0*/  @P2 FADD R0, R0, R11 ;  /* 0x0000000b00002221 */ /* 0x000fc80000000000 */
[----:B------:R-:W-:Y:S01]  /*13f0*/  @P0 FADD R0, R0, R15 ;  /* 0x0000000f00000221 */ /* 0x000fe20000000000 */
[----:B------:R-:W-:Y:S06]  /*1400*/  @P1 BRA `(.L_x_2) ;  /* 0xfffffff400ac1947 */ /* 0x000fec000383ffff */
.L_x_1:
[----:B------:R-:W-:-:S09]  /*1410*/  UISETP.NE.AND UP0, UPT, UR6, URZ, UPT ;  /* 0x000000ff0600728c */ /* 0x000fd2000bf05270 */
[----:B------:R-:W-:Y:S05]  /*1420*/  BRA.U !UP0, `(.L_x_0) ;  /* 0x0000000908287547 */ /* 0x000fea000b800000 */
[----:B------:R-:W0:Y:S01]  /*1430*/  LDCU UR5, c[0x0][0x3b4] ;  /* 0x00007680ff0577ac */ /* 0x000e220008000800 */
[----:B------:R-:W-:Y:S02]  /*1440*/  UISETP.GE.U32.AND UP0, UPT, UR6, 0x8, UPT ;  /* 0x000000080600788c */ /* 0x000fe4000bf06070 */
[----:B0-----:R-:W-:-:S04]  /*1450*/  ULOP3.LUT UR4, UR5, 0x7, URZ, 0xc0, !UPT ;  /* 0x0000000705047892 */ /* 0x001fc8000f8ec0ff */
[----:B------:R-:W-:-:S03]  /*1460*/  UISETP.NE.AND UP1, UPT, UR4, URZ, UPT ;  /* 0x000000ff0400728c */ /* 0x000fc6000bf25270 */
[----:B------:R-:W-:Y:S08]  /*1470*/  BRA.U !UP0, `(.L_x_3) ;  /* 0x0000000508287547 */ /* 0x000ff0000b800000 */
[----:B------:R-:W0:Y:S01]  /*1480*/  LDCU.64 UR6, c[0x0][0x3a8] ;  /* 0x00007500ff0677ac */ /* 0x000e220008000a00 */
[----:B------:R-:W-:-:S05]  /*1490*/  IMAD.IADD R35, R3, 0x1, R2 ;  /* 0x0000000103237824 */ /* 0x000fca00078e0202 */
[----:B0-----:R-:W-:-:S04]  /*14a0*/  IADD3 R8, P0, PT, R35, UR6, RZ ;  /* 0x0000000623087c10 */ /* 0x001fc8000ff1e0ff */
[----:B------:R-:W-:-:S05]  /*14b0*/  IADD3.X R9, PT, PT, RZ, UR7, RZ, P0, !PT ;  /* 0x00000007ff097c10 */ /* 0x000fca00087fe4ff */
[----:B------:R-:W2:Y:S01]  /*14c0*/  LDG.E.U8 R8, desc[UR8][R8.64] ;  /* 0x0000000808087981 */ /* 0x000ea2000c1e1100 */
[C---:B------:R-:W-:Y:S01]  /*14d0*/  VIADD R18, R35.reuse, 0x1 ;  /* 0x0000000123127836 */ /* 0x040fe20000000000 */
[C---:B------:R-:W-:Y:S01]  /*14e0*/  IADD3 R31, PT, PT, R35.reuse, 0x2, RZ ;  /* 0x00000002231f7810 */ /* 0x040fe20007ffe0ff */
[C---:B------:R-:W-:Y:S02]  /*14f0*/  VIADD R21, R35.reuse, 0x3 ;  /* 0x0000000323157836 */ /* 0x040fe40000000000 */
[----:B------:R-:W-:Y:S01]  /*1500*/  VIADD R29, R35, 0x4 ;  /* 0x00000004231d7836 */ /* 0x000fe20000000000 */
[----:B------:R-:W-:Y:S02]  /*1510*/  IADD3 R14, P0, PT, R18, UR6, RZ ;  /* 0x00000006120e7c10 */ /* 0x000fe4000ff1e0ff */
[----:B------:R-:W-:Y:S02]  /*1520*/  IADD3 R32, P1, PT, R31, UR6, RZ ;  /* 0x000000061f207c10 */ /* 0x000fe4000ff3e0ff */
[----:B------:R-:W-:-:S02]  /*1530*/  IADD3.X R15, PT, PT, RZ, UR7, RZ, P0, !PT ;  /* 0x00000007ff0f7c10 */ /* 0x000fc400087fe4ff */
[----:B------:R-:W-:Y:S02]  /*1540*/  IADD3 R16, P0, PT, R21, UR6, RZ ;  /* 0x0000000615107c10 */ /* 0x000fe4000ff1e0ff */
[----:B------:R-:W-:Y:S01]  /*1550*/  IADD3.X R33, PT, PT, RZ, UR7, RZ, P1, !PT ;  /* 0x00000007ff217c10 */ /* 0x000fe20008ffe4ff */
[----:B------:R0:W3:Y:S01]  /*1560*/  LDG.E.U8 R19, desc[UR8][R14.64] ;  /* 0x000000080e137981 */ /* 0x0000e2000c1e1100 */
[C---:B------:R-:W-:Y:S01]  /*1570*/  VIADD R27, R35.reuse, 0x5 ;  /* 0x00000005231b7836 */ /* 0x040fe20000000000 */
[----:B------:R-:W-:Y:S01]  /*1580*/  IADD3.X R17, PT, PT, RZ, UR7, RZ, P0, !PT ;  /* 0x00000007ff117c10 */ /* 0x000fe200087fe4ff */
[----:B------:R-:W-:Y:S01]  /*1590*/  VIADD R25, R35, 0x6 ;  /* 0x0000000623197836 */ /* 0x000fe20000000000 */
[----:B------:R1:W4:Y:S02]  /*15a0*/  LDG.E.U8 R20, desc[UR8][R32.64] ;  /* 0x0000000820147981 */ /* 0x000324000c1e1100 */
[----:B------:R-:W-:Y:S02]  /*15b0*/  IADD3 R10, P0, PT, R27, UR6, RZ ;  /* 0x000000061b0a7c10 */ /* 0x000fe4000ff1e0ff */
[----:B------:R-:W5:Y:S01]  /*15c0*/  LDG.E.U8 R16, desc[UR8][R16.64] ;  /* 0x0000000810107981 */ /* 0x000f62000c1e1100 */
[----:B------:R-:W-:Y:S01]  /*15d0*/  VIADD R23, R35, 0x7 ;  /* 0x0000000723177836 */ /* 0x000fe20000000000 */
[----:B------:R-:W-:-:S04]  /*15e0*/  IADD3.X R11, PT, PT, RZ, UR7, RZ, P0, !PT ;  /* 0x00000007ff0b7c10 */ /* 0x000fc800087fe4ff */
[----:B0-----:R-:W-:Y:S01]  /*15f0*/  IADD3 R14, P0, PT, R23, UR6, RZ ;  /* 0x00000006170e7c10 */ /* 0x001fe2000ff1e0ff */
[----:B------:R-:W5:Y:S03]  /*1600*/  LDG.E.U8 R10, desc[UR8][R10.64] ;  /* 0x000000080a0a7981 */ /* 0x000f66000c1e1100 */
[----:B------:R-:W-:-:S05]  /*1610*/  IADD3.X R15, PT, PT, RZ, UR7, RZ, P0, !PT ;  /* 0x00000007ff0f7c10 */ /* 0x000fca00087fe4ff */
[----:B------:R-:W5:Y:S01]  /*1620*/  LDG.E.U8 R14, desc[UR8][R14.64] ;  /* 0x000000080e0e7981 */ /* 0x000f62000c1e1100 */
[----:B--2---:R-:W-:Y:S02]  /*1630*/  ISETP.NE.AND P6, PT, R8, RZ, PT ;  /* 0x000000ff0800720c */ /* 0x004fe40003fc5270 */
[----:B------:R-:W-:-:S11]  /*1640*/  IADD3 R8, P1, PT, R29, UR6, RZ ;  /* 0x000000061d087c10 */ /* 0x000fd6000ff3e0ff */
[----:B------:R-:W1:Y:S01]  /*1650*/  @P6 LDC.64 R4, c[0x0][0x3a0] ;  /* 0x0000e800ff046b82 */ /* 0x000e620000000a00 */
[----:B------:R-:W-:Y:S02]  /*1660*/  IADD3.X R9, PT, PT, RZ, UR7, RZ, P1, !PT ;  /* 0x00000007ff097c10 */ /* 0x000fe40008ffe4ff */
[----:B------:R-:W-:-:S03]  /*1670*/  IADD3 R12, P1, PT, R25, UR6, RZ ;  /* 0x00000006190c7c10 */ /* 0x000fc6000ff3e0ff */
[----:B------:R-:W2:Y:S02]  /*1680*/  LDG.E.U8 R8, desc[UR8][R8.64] ;  /* 0x0000000808087981 */ /* 0x000ea4000c1e1100 */
[----:B------:R-:W-:-:S05]  /*1690*/  IMAD.X R13, RZ, RZ, UR7, P1 ;  /* 0x00000007ff0d7e24 */ /* 0x000fca00088e06ff */
[----:B------:R-:W2:Y:S01]  /*16a0*/  LDG.E.U8 R12, desc[UR8][R12.64] ;  /* 0x000000080c0c7981 */ /* 0x000ea2000c1e1100 */
[----:B-1----:R-:W-:-:S06]  /*16b0*/  @P6 IMAD.WIDE.U32 R32, R35, 0x4, R4 ;  /* 0x0000000423206825 */ /* 0x002fcc00078e0004 */
[----:B------:R-:W2:Y:S01]  /*16c0*/  @P6 LDG.E R33, desc[UR8][R32.64] ;  /* 0x0000000820216981 */ /* 0x000ea2000c1e1900 */
[----:B---3--:R-:W-:Y:S02]  /*16d0*/  ISETP.NE.AND P5, PT, R19, RZ, PT ;  /* 0x000000ff1300720c */ /* 0x008fe40003fa5270 */
[----:B----4-:R-:W-:Y:S02]  /*16e0*/  ISETP.NE.AND P4, PT, R20, RZ, PT ;  /* 0x000000ff1400720c */ /* 0x010fe40003f85270 */
[----:B-----5:R-:W-:Y:S02]  /*16f0*/  ISETP.NE.AND P3, PT, R16, RZ, PT ;  /* 0x000000ff1000720c */ /* 0x020fe40003f65270 */
[----:B------:R-:W-:-:S07]  /*1700*/  ISETP.NE.AND P1, PT, R10, RZ, PT ;  /* 0x000000ff0a00720c */ /* 0x000fce0003f25270 */
[----:B------:R-:W0:Y:S08]  /*1710*/  @P5 LDC.64 R16, c[0x0][0x3a0] ;  /* 0x0000e800ff105b82 */ /* 0x000e300000000a00 */
[----:B------:R-:W1:Y:S01]  /*1720*/  @P4 LDC.64 R4, c[0x0][0x3a0] ;  /* 0x0000e800ff044b82 */ /* 0x000e620000000a00 */
[----:B0-----:R-:W-:-:S06]  /*1730*/  @P5 IMAD.WIDE.U32 R18, R18, 0x4, R16 ;  /* 0x0000000412125825 */ /* 0x001fcc00078e0010 */
[----:B------:R-:W3:Y:S01]  /*1740*/  @P5 LDG.E R19, desc[UR8][R18.64] ;  /* 0x0000000812135981 */ /* 0x000ee2000c1e1900 */
[----:B-1----:R-:W-:-:S06]  /*1750*/  @P4 IMAD.WIDE.U32 R4, R31, 0x4, R4 ;  /* 0x000000041f044825 */ /* 0x002fcc00078e0004 */
[----:B------:R-:W4:Y:S01]  /*1760*/  @P4 LDG.E R5, desc[UR8][R4.64] ;  /* 0x0000000804054981 */ /* 0x000f22000c1e1900 */
[----:B--2---:R-:W-:Y:S02]  /*1770*/  ISETP.NE.AND P2, PT, R8, RZ, PT ;  /* 0x000000ff0800720c */ /* 0x004fe40003f45270 */
[----:B------:R-:W0:Y:S01]  /*1780*/  @P3 LDC.64 R8, c[0x0][0x3a0] ;  /* 0x0000e800ff083b82 */ /* 0x000e220000000a00 */
[----:B------:R-:W-:-:S07]  /*1790*/  ISETP.NE.AND P0, PT, R12, RZ, PT ;  /* 0x000000ff0c00720c */ /* 0x000fce0003f05270 */
[----:B------:R-:W1:Y:S08]  /*17a0*/  @P1 LDC.64 R12, c[0x0][0x3a0] ;  /* 0x0000e800ff0c1b82 */ /* 0x000e700000000a00 */
[----:B------:R-:W2:Y:S01]  /*17b0*/  @P2 LDC.64 R10, c[0x0][0x3a0] ;  /* 0x0000e800ff0a2b82 */ /* 0x000ea20000000a00 */
[----:B------:R-:W-:Y:S01]  /*17c0*/  @P6 FADD R0, R0, R33 ;  /* 0x0000002100006221 */ /* 0x000fe20000000000 */
[----:B------:R-:W-:-:S06]  /*17d0*/  ISETP.NE.AND P6, PT, R14, RZ, PT ;  /* 0x000000ff0e00720c */ /* 0x000fcc0003fc5270 */
[----:B------:R-:W5:Y:S01]  /*17e0*/  @P0 LDC.64 R14, c[0x0][0x3a0] ;  /* 0x0000e800ff0e0b82 */ /* 0x000f620000000a00 */
[----:B0-----:R-:W-:-:S06]  /*17f0*/  @P3 IMAD.WIDE.U32 R8, R21, 0x4, R8 ;  /* 0x0000000415083825 */ /* 0x001fcc00078e0008 */
[----:B------:R-:W4:Y:S01]  /*1800*/  @P3 LDG.E R9, desc[UR8][R8.64] ;  /* 0x0000000808093981 */ /* 0x000f22000c1e1900 */
[----:B------:R-:W0:Y:S01]  /*1810*/  @P6 LDC.64 R16, c[0x0][0x3a0] ;  /* 0x0000e800ff106b82 */ /* 0x000e220000000a00 */
[----:B--2---:R-:W-:-:S04]  /*1820*/  @P2 IMAD.WIDE.U32 R10, R29, 0x4, R10 ;  /* 0x000000041d0a2825 */ /* 0x004fc800078e000a */
[----:B-1----:R-:W-:Y:S02]  /*1830*/  @P1 IMAD.WIDE.U32 R12, R27, 0x4, R12 ;  /* 0x000000041b0c1825 */ /* 0x002fe400078e000c */
[----:B------:R-:W2:Y:S02]  /*1840*/  @P2 LDG.E R11, desc[UR8][R10.64] ;  /* 0x000000080a0b2981 */ /* 0x000ea4000c1e1900 */
[----:B-----5:R-:W-:Y:S02]  /*1850*/  @P0 IMAD.WIDE.U32 R14, R25, 0x4, R14 ;  /* 0x00000004190e0825 */ /* 0x020fe400078e000e */
[----:B------:R-:W5:Y:S04]  /*1860*/  @P1 LDG.E R13, desc[UR8][R12.64] ;  /* 0x000000080c0d1981 */ /* 0x000f68000c1e1900 */
[----:B------:R-:W5:Y:S01]  /*1870*/  @P0 LDG.E R15, desc[UR8][R14.64] ;  /* 0x000000080e0f0981 */ /* 0x000f62000c1e1900 */
[----:B0-----:R-:W-:-:S06]  /*1880*/  @P6 IMAD.WIDE.U32 R16, R23, 0x4, R16 ;  /* 0x0000000417106825 */ /* 0x001fcc00078e0010 */
[----:B------:R-:W5:Y:S01]  /*1890*/  @P6 LDG.E R17, desc[UR8][R16.64] ;  /* 0x0000000810116981 */ /* 0x000f62000c1e1900 */
[----:B---3--:R-:W-:-:S04]  /*18a0*/  @P5 FADD R0, R0, R19 ;  /* 0x0000001300005221 */ /* 0x008fc80000000000 */
[----:B----4-:R-:W-:Y:S01]  /*18b0*/  @P4 FADD R0, R0, R5 ;  /* 0x0000000500004221 */ /* 0x010fe20000000000 */
[----:B------:R-:W-:-:S03]  /*18c0*/  VIADD R2, R2, 0x8 ;  /* 0x0000000802027836 */ /* 0x000fc60000000000 */
[----:B------:R-:W-:-:S04]  /*18d0*/  @P3 FADD R0, R0, R9 ;  /* 0x0000000900003221 */ /* 0x000fc80000000000 */
[----:B--2---:R-:W-:-:S04]  /*18e0*/  @P2 FADD R0, R0, R11 ;  /* 0x0000000b00002221 */ /* 0x004fc80000000000 */
[----:B-----5:R-:W-:-:S04]  /*18f0*/  @P1 FADD R0, R0, R13 ;  /* 0x0000000d00001221 */ /* 0x020fc80000000000 */
[----:B------:R-:W-:-:S04]  /*1900*/  @P0 FADD R0, R0, R15 ;  /* 0x0000000f00000221 */ /* 0x000fc80000000000 */
[----:B------:R-:W-:-:S07]  /*1910*/  @P6 FADD R0, R0, R17 ;  /* 0x0000001100006221 */ /* 0x000fce0000000000 */
.L_x_3:
[----:B------:R-:W-:Y:S05]  /*1920*/  BRA.U !UP1, `(.L_x_0) ;  /* 0x0000000109e87547 */ /* 0x000fea000b800000 */
[----:B------:R-:W-:Y:S02]  /*1930*/  UISETP.GE.U32.AND UP0, UPT, UR4, 0x4, UPT ;  /* 0x000000040400788c */ /* 0x000fe4000bf06070 */
[----:B------:R-:W-:-:S04]  /*1940*/  ULOP3.LUT UR5, UR5, 0x3, URZ, 0xc0, !UPT ;  /* 0x0000000305057892 */ /* 0x000fc8000f8ec0ff */
[----:B------:R-:W-:-:S03]  /*1950*/  UISETP.NE.AND UP1, UPT, UR5, URZ, UPT ;  /* 0x000000ff0500728c */ /* 0x000fc6000bf25270 */
[----:B------:R-:W-:Y:S08]  /*1960*/  BRA.U !UP0, `(.L_x_4) ;  /* 0x0000000108987547 */ /* 0x000ff0000b800000 */
[----:B------:R-:W0:Y:S01]  /*1970*/  LDCU.64 UR6, c[0x0][0x3a8] ;  /* 0x00007500ff0677ac */ /* 0x000e220008000a00 */
[----:B------:R-:W-:-:S04]  /*1980*/  IADD3 R27, PT, PT, R3, R2, RZ ;  /* 0x00000002031b7210 */ /* 0x000fc80007ffe0ff */
[C---:B------:R-:W-:Y:S01]  /*1990*/  IADD3 R23, PT, PT, R27.reuse, 0x2, RZ ;  /* 0x000000021b177810 */ /* 0x040fe20007ffe0ff */
[C---:B------:R-:W-:Y:S01]  /*19a0*/  VIADD R21, R27.reuse, 0x1 ;  /* 0x000000011b157836 */ /* 0x040fe20000000000 */
[C---:B------:R-:W-:Y:S02]  /*19b0*/  IADD3 R25, PT, PT, R27.reuse, 0x3, RZ ;  /* 0x000000031b197810 */ /* 0x040fe40007ffe0ff */
[----:B0-----:R-:W-:Y:S02]  /*19c0*/  IADD3 R4, P0, PT, R27, UR6, RZ ;  /* 0x000000061b047c10 */ /* 0x001fe4000ff1e0ff */
[----:B------:R-:W-:-:S03]  /*19d0*/  IADD3 R10, P1, PT, R23, UR6, RZ ;  /* 0x00000006170a7c10 */ /* 0x000fc6000ff3e0ff */
[----:B------:R-:W-:Y:S01]  /*19e0*/  IMAD.X R5, RZ, RZ, UR7, P0 ;  /* 0x00000007ff057e24 */ /* 0x000fe200080e06ff */
[----:B------:R-:W-:-:S04]  /*19f0*/  IADD3 R8, P0, PT, R21, UR6, RZ ;  /* 0x0000000615087c10 */ /* 0x000fc8000ff1e0ff */
[----:B------:R-:W2:Y:S01]  /*1a00*/  LDG.E.U8 R4, desc[UR8][R4.64] ;  /* 0x0000000804047981 */ /* 0x000ea2000c1e1100 */
[----:B------:R-:W-:Y:S01]  /*1a10*/  IMAD.X R9, RZ, RZ, UR7, P0 ;  /* 0x00000007ff097e24 */ /* 0x000fe200080e06ff */
[----:B------:R-:W-:Y:S02]  /*1a20*/  IADD3 R12, P0, PT, R25, UR6, RZ ;  /* 0x00000006190c7c10 */ /* 0x000fe4000ff1e0ff */
[----:B------:R-:W-:Y:S02]  /*1a30*/  IADD3.X R11, PT, PT, RZ, UR7, RZ, P1, !PT ;  /* 0x00000007ff0b7c10 */ /* 0x000fe40008ffe4ff */
[----:B------:R-:W3:Y:S01]  /*1a40*/  LDG.E.U8 R8, desc[UR8][R8.64] ;  /* 0x0000000808087981 */ /* 0x000ee2000c1e1100 */
[----:B------:R-:W-:-:S03]  /*1a50*/  IMAD.X R13, RZ, RZ, UR7, P0 ;  /* 0x00000007ff0d7e24 */ /* 0x000fc600080e06ff */
[----:B------:R-:W4:Y:S04]  /*1a60*/  LDG.E.U8 R10, desc[UR8][R10.64] ;  /* 0x000000080a0a7981 */ /* 0x000f28000c1e1100 */
[----:B------:R-:W5:Y:S01]  /*1a70*/  LDG.E.U8 R12, desc[UR8][R12.64] ;  /* 0x000000080c0c7981 */ /* 0x000f62000c1e1100 */
[----:B--2---:R-:W-:Y:S02]  /*1a80*/  ISETP.NE.AND P0, PT, R4, RZ, PT ;  /* 0x000000ff0400720c */ /* 0x004fe40003f05270 */
[----:B---3--:R-:W-:Y:S02]  /*1a90*/  ISETP.NE.AND P1, PT, R8, RZ, PT ;  /* 0x000000ff0800720c */ /* 0x008fe40003f25270 */
[----:B----4-:R-:W-:-:S09]  /*1aa0*/  ISETP.NE.AND P2, PT, R10, RZ, PT ;  /* 0x000000ff0a00720c */ /* 0x010fd20003f45270 */
[----:B------:R-:W0:Y:S01]  /*1ab0*/  @P0 LDC.64 R4, c[0x0][0x3a0] ;  /* 0x0000e800ff040b82 */ /* 0x000e220000000a00 */
[----:B-----5:R-:W-:-:S07]  /*1ac0*/  ISETP.NE.AND P3, PT, R12, RZ, PT ;  /* 0x000000ff0c00720c */ /* 0x020fce0003f65270 */
[----:B------:R-:W1:Y:S08]  /*1ad0*/  @P1 LDC.64 R14, c[0x0][0x3a0] ;  /* 0x0000e800ff0e1b82 */ /* 0x000e700000000a00 */
[----:B------:R-:W2:Y:S08]  /*1ae0*/  @P2 LDC.64 R16, c[0x0][0x3a0] ;  /* 0x0000e800ff102b82 */ /* 0x000eb00000000a00 */
[----:B------:R-:W3:Y:S01]  /*1af0*/  @P3 LDC.64 R18, c[0x0][0x3a0] ;  /* 0x0000e800ff123b82 */ /* 0x000ee20000000a00 */
[----:B0-----:R-:W-:-:S06]  /*1b00*/  @P0 IMAD.WIDE.U32 R4, R27, 0x4, R4 ;  /* 0x000000041b040825 */ /* 0x001fcc00078e0004 */
[----:B------:R-:W4:Y:S01]  /*1b10*/  @P0 LDG.E R5, desc[UR8][R4.64] ;  /* 0x0000000804050981 */ /* 0x000f22000c1e1900 */
[----:B-1----:R-:W-:-:S06]  /*1b20*/  @P1 IMAD.WIDE.U32 R8, R21, 0x4, R14 ;  /* 0x0000000415081825 */ /* 0x002fcc00078e000e */
[----:B------:R-:W5:Y:S01]  /*1b30*/  @P1 LDG.E R9, desc[UR8][R8.64] ;  /* 0x0000000808091981 */ /* 0x000f62000c1e1900 */
[----:B--2---:R-:W-:-:S06]  /*1b40*/  @P2 IMAD.WIDE.U32 R10, R23, 0x4, R16 ;  /* 0x00000004170a2825 */ /* 0x004fcc00078e0010 */
[----:B------:R-:W2:Y:S01]  /*1b50*/  @P2 LDG.E R11, desc[UR8][R10.64] ;  /* 0x000000080a0b2981 */ /* 0x000ea2000c1e1900 */
[----:B---3--:R-:W-:-:S06]  /*1b60*/  @P3 IMAD.WIDE.U32 R12, R25, 0x4, R18 ;  /* 0x00000004190c3825 */ /* 0x008fcc00078e0012 */
[----:B------:R-:W3:Y:S01]  /*1b70*/  @P3 LDG.E R13, desc[UR8][R12.64] ;  /* 0x000000080c0d3981 */ /* 0x000ee2000c1e1900 */
[----:B------:R-:W-:Y:S01]  /*1b80*/  IADD3 R2, PT, PT, R2, 0x4, RZ ;  /* 0x0000000402027810 */ /* 0x000fe20007ffe0ff */
[----:B----4-:R-:W-:-:S04]  /*1b90*/  @P0 FADD R0, R0, R5 ;  /* 0x0000000500000221 */ /* 0x010fc80000000000 */
[----:B-----5:R-:W-:-:S04]  /*1ba0*/  @P1 FADD R0, R0, R9 ;  /* 0x0000000900001221 */ /* 0x020fc80000000000 */
[----:B--2---:R-:W-:-:S04]  /*1bb0*/  @P2 FADD R0, R0, R11 ;  /* 0x0000000b00002221 */ /* 0x004fc80000000000 */
[----:B---3--:R-:W-:-:S07]  /*1bc0*/  @P3 FADD R0, R0, R13 ;  /* 0x0000000d00003221 */ /* 0x008fce0000000000 */
.L_x_4:
[----:B------:R-:W-:Y:S05]  /*1bd0*/  BRA.U !UP1, `(.L_x_0) ;  /* 0x00000001093c7547 */ /* 0x000fea000b800000 */
[----:B------:R-:W0:Y:S01]  /*1be0*/  LDCU.64 UR6, c[0x0][0x3a8] ;  /* 0x00007500ff0677ac */ /* 0x000e220008000a00 */
[----:B------:R-:W-:-:S05]  /*1bf0*/  UMOV UR4, URZ ;  /* 0x000000ff00047c82 */ /* 0x000fca0008000000 */
.L_x_5:
[----:B------:R-:W-:-:S05]  /*1c00*/  IMAD.IADD R11, R3, 0x1, R2 ;  /* 0x00000001030b7824 */ /* 0x000fca00078e0202 */
[----:B0-----:R-:W-:-:S04]  /*1c10*/  IADD3 R8, P0, PT, R11, UR6, RZ ;  /* 0x000000060b087c10 */ /* 0x001fc8000ff1e0ff */
[----:B------:R-:W-:-:S05]  /*1c20*/  IADD3.X R9, PT, PT, RZ, UR7, RZ, P0, !PT ;  /* 0x00000007ff097c10 */ /* 0x000fca00087fe4ff */
[----:B------:R-:W2:Y:S02]  /*1c30*/  LDG.E.U8 R8, desc[UR8][R8.64] ;  /* 0x0000000808087981 */ /* 0x000ea4000c1e1100 */
[----:B--2---:R-:W-:-:S13]  /*1c40*/  ISETP.NE.AND P0, PT, R8, RZ, PT ;  /* 0x000000ff0800720c */ /* 0x004fda0003f05270 */
[----:B------:R-:W0:Y:S02]  /*1c50*/  @P0 LDC.64 R4, c[0x0][0x3a0] ;  /* 0x0000e800ff040b82 */ /* 0x000e240000000a00 */
[----:B0-----:R-:W-:-:S06]  /*1c60*/  @P0 IMAD.WIDE.U32 R4, R11, 0x4, R4 ;  /* 0x000000040b040825 */ /* 0x001fcc00078e0004 */
[----:B------:R-:W2:Y:S01]  /*1c70*/  @P0 LDG.E R5, desc[UR8][R4.64] ;  /* 0x0000000804050981 */ /* 0x000ea2000c1e1900 */
[----:B------:R-:W-:Y:S01]  /*1c80*/  UIADD3 UR4, UPT, UPT, UR4, 0x1, URZ ;  /* 0x0000000104047890 */ /* 0x000fe2000fffe0ff */
[----:B------:R-:W-:-:S03]  /*1c90*/  VIADD R2, R2, 0x1 ;  /* 0x0000000102027836 */ /* 0x000fc60000000000 */
[----:B------:R-:W-:Y:S01]  /*1ca0*/  UISETP.NE.AND UP0, UPT, UR4, UR5, UPT ;  /* 0x000000050400728c */ /* 0x000fe2000bf05270 */
[----:B--2---:R-:W-:-:S08]  /*1cb0*/  @P0 FADD R0, R0, R5 ;  /* 0x0000000500000221 */ /* 0x004fd00000000000 */
[----:B------:R-:W-:Y:S05]  /*1cc0*/  BRA.U UP0, `(.L_x_5) ;  /* 0xfffffffd00cc7547 */ /* 0x000fea000b83ffff */
.L_x_0:
[----:B------:R-:W0:Y:S01]  /*1cd0*/  LDC R3, c[0x0][0x3b4] ;  /* 0x0000ed00ff037b82 */ /* 0x000e220000000800 */
[----:B------:R-:W-:Y:S01]  /*1ce0*/  HFMA2 R2, -RZ, RZ, 0, 0 ;  /* 0x00000000ff027431 */ /* 0x000fe200000001ff */
[----:B0-----:R-:W-:-:S13]  /*1cf0*/  ISETP.GE.AND P0, PT, R3, 0x1, PT ;  /* 0x000000010300780c */ /* 0x001fda0003f06270 */
[----:B------:R-:W-:Y:S05]  /*1d00*/  @!P0 BRA `(.L_x_6) ;  /* 0x0000001c00b48947 */ /* 0x000fea0003800000 */
[----:B------:R-:W0:Y:S01]  /*1d10*/  LDCU UR4, c[0x0][0x3b0] ;  /* 0x00007600ff0477ac */ /* 0x000e220008000800 */
[----:B------:R-:W1:Y:S01]  /*1d20*/  S2R R4, SR_CTAID.X ;  /* 0x0000000000047919 */ /* 0x000e620000002500 */
[----:B0-----:R-:W-:-:S09]  /*1d30*/  UISETP.GE.AND UP0, UPT, UR4, 0x1, UPT ;  /* 0x000000010400788c */ /* 0x001fd2000bf06270 */
[----:B------:R-:W-:Y:S05]  /*1d40*/  BRA.U !UP0, `(.L_x_7) ;  /* 0x0000001508707547 */ /* 0x000fea000b800000 */
[----:B------:R-:W-:Y:S01]  /*1d50*/  IMAD.SHL.U32 R5, R3, 0x8, RZ ;  /* 0x0000000803057824 */ /* 0x000fe200078e00ff */
[----:B------:R-:W-:Y:S01]  /*1d60*/  MOV R2, RZ ;  /* 0x000000ff00027202 */ /* 0x000fe20000000f00 */
[----:B------:R-:W-:-:S07]  /*1d70*/  IMAD.MOV.U32 R9, RZ, RZ, RZ ;  /* 0x000000ffff097224 */ /* 0x000fce00078e00ff */
.L_x_15:
[----:B------:R-:W1:Y:S01]  /*1d80*/  LDC R34, c[0x0][0x3b4] ;  /* 0x0000ed00ff227b82 */ /* 0x000e620000000800 */
[----:B------:R-:W0:Y:S02]  /*1d90*/  LDCU.64 UR6, c[0x0][0x3a8] ;  /* 0x00007500ff0677ac */ /* 0x000e240008000a00 */
[----:B0-----:R-:W-:Y:S01]  /*1da0*/  MOV R8, UR7 ;  /* 0x0000000700087c02 */ /* 0x001fe20008000f00 */
[----:B-1----:R-:W-:-:S05]  /*1db0*/  IMAD R15, R4, R34, R9 ;  /* 0x00000022040f7224 */ /* 0x002fca00078e0209 */
[----:B------:R-:W-:-:S05]  /*1dc0*/  IADD3 R10, P0, PT, R15, UR6, RZ ;  /* 0x000000060f0a7c10 */ /* 0x000fca000ff1e0ff */
[----:B------:R-:W-:-:S05]  /*1dd0*/  IMAD.X R11, RZ, RZ, R8, P0 ;  /* 0x000000ffff0b7224 */ /* 0x000fca00000e0608 */
[----:B------:R-:W2:Y:S02]  /*1de0*/  LDG.E.U8 R10, desc[UR8][R10.64] ;  /* 0x000000080a0a7981 */ /* 0x000ea4000c1e1100 */
[----:B--2---:R-:W-:-:S13]  /*1df0*/  ISETP.NE.AND P0, PT, R10, RZ, PT ;  /* 0x000000ff0a00720c */ /* 0x004fda0003f05270 */
[----:B------:R-:W-:Y:S05]  /*1e00*/  @!P0 BRA `(.L_x_8) ;  /* 0x00000014002c8947 */ /* 0x000fea0003800000 */
[----:B------:R-:W0:Y:S01]  /*1e10*/  LDC.64 R18, c[0x0][0x3a0] ;  /* 0x0000e800ff127b82 */ /* 0x000e220000000a00 */
[----:B------:R-:W1:Y:S07]  /*1e20*/  LDCU UR4, c[0x0][0x3b0] ;  /* 0x00007600ff0477ac */ /* 0x000e6e0008000800 */
[----:B------:R-:W2:Y:S01]  /*1e30*/  LDC.64 R12, c[0x0][0x388] ;  /* 0x0000e200ff0c7b82 */ /* 0x000ea20000000a00 */
[----:B0-----:R-:W-:-:S06]  /*1e40*/  IMAD.WIDE.U32 R14, R15, 0x4, R18 ;  /* 0x000000040f0e7825 */ /* 0x001fcc00078e0012 */
[----:B------:R-:W3:Y:S01]  /*1e50*/  LDG.E R14, desc[UR8][R14.64] ;  /* 0x000000080e0e7981 */ /* 0x000ee2000c1e1900 */
[----:B--2---:R-:W-:-:S05]  /*1e60*/  IMAD.WIDE.U32 R12, R9, 0x8, R12 ;  /* 0x00000008090c7825 */ /* 0x004fca00078e000c */
[----:B------:R-:W3:Y:S01]  /*1e70*/  LDG.E R3, desc[UR8][R12.64+0x4] ;  /* 0x000004080c037981 */ /* 0x000ee2000c1e1900 */
[----:B-1----:R-:W-:Y:S01]  /*1e80*/  UISETP.GE.U32.AND UP0, UPT, UR4, 0x8, UPT ;  /* 0x000000080400788c */ /* 0x002fe2000bf06070 */
[----:B------:R-:W-:Y:S02]  /*1e90*/  HFMA2 R10, -RZ, RZ, 0, 0 ;  /* 0x00000000ff0a7431 */ /* 0x000fe400000001ff */
[----:B------:R-:W-:Y:S02]  /*1ea0*/  IMAD.MOV.U32 R26, RZ, RZ, RZ ;  /* 0x000000ffff1a7224 */ /* 0x000fe400078e00ff */
[----:B---3--:R-:W-:-:S04]  /*1eb0*/  FMUL R3, R3, R14 ;  /* 0x0000000e03037220 */ /* 0x008fc80000400000 */
[----:B------:R-:W-:Y:S05]  /*1ec0*/  BRA.U !UP0, `(.L_x_9) ;  /* 0x0000000d082c7547 */ /* 0x000fea000b800000 */
[----:B------:R-:W-:Y:S01]  /*1ed0*/  IADD3 R14, P0, PT, R9, UR6, RZ ;  /* 0x00000006090e7c10 */ /* 0x000fe2000ff1e0ff */
[----:B------:R-:W0:Y:S03]  /*1ee0*/  LDCU.64 UR4, c[0x0][0x380] ;  /* 0x00007000ff0477ac */ /* 0x000e260008000a00 */
[----:B------:R-:W-:-:S05]  /*1ef0*/  IADD3.X R15, PT, PT, RZ, R8, RZ, P0, !PT ;  /* 0x00000008ff0f7210 */ /* 0x000fca00007fe4ff */
[----:B------:R-:W2:Y:S01]  /*1f00*/  LDG.E.U8 R10, desc[UR8][R14.64] ;  /* 0x000000080e0a7981 */ /* 0x000ea2000c1e1100 */
[----:B------:R-:W-:Y:S02]  /*1f10*/  IMAD.IADD R12, R9, 0x1, R34 ;  /* 0x00000001090c7824 */ /* 0x000fe400078e0222 */
[----:B------:R-:W-:-:S03]  /*1f20*/  IMAD R20, R34, 0x2, R9 ;  /* 0x0000000222147824 */ /* 0x000fc600078e0209 */
[----:B------:R-:W-:Y:S01]  /*1f30*/  IADD3 R26, P1, PT, R12, UR6, RZ ;  /* 0x000000060c1a7c10 */ /* 0x000fe2000ff3e0ff */
[----:B0-----:R-:W-:-:S03]  /*1f40*/  UIADD3 UR7, UP0, UPT, UR4, 0x38, URZ ;  /* 0x0000003804077890 */ /* 0x001fc6000ff1e0ff */
[----:B------:R-:W-:Y:S01]  /*1f50*/  IADD3.X R27, PT, PT, RZ, R8, RZ, P1, !PT ;  /* 0x00000008ff1b7210 */ /* 0x000fe20000ffe4ff */
[----:B------:R-:W-:-:S04]  /*1f60*/  UIADD3.X UR5, UPT, UPT, URZ, UR5, URZ, UP0, !UPT ;  /* 0x00000005ff057290 */ /* 0x000fc800087fe4ff */
[----:B------:R-:W3:Y:S01]  /*1f70*/  LDG.E.U8 R26, desc[UR8][R26.64] ;  /* 0x000000081a1a7981 */ /* 0x000ee2000c1e1100 */
[----:B------:R-:W-:Y:S01]  /*1f80*/  MOV R16, UR7 ;  /* 0x0000000700107c02 */ /* 0x000fe20008000f00 */
[----:B------:R-:W-:Y:S02]  /*1f90*/  IMAD.U32 R17, RZ, RZ, UR5 ;  /* 0x00000005ff117e24 */ /* 0x000fe4000f8e00ff */
[----:B------:R-:W-:Y:S01]  /*1fa0*/  IMAD.WIDE.U32 R22, R9, 0x4, R18 ;  /* 0x0000000409167825 */ /* 0x000fe200078e0012 */
[----:B--2---:R-:W-:-:S13]  /*1fb0*/  ISETP.NE.AND P0, PT, R10, RZ, PT ;  /* 0x000000ff0a00720c */ /* 0x004fda0003f05270 */
[----:B------:R-:W2:Y:S04]  /*1fc0*/  @P0 LDG.E R11, desc[UR8][R16.64+-0x30] ;  /* 0xffffd008100b0981 */ /* 0x000ea8000c1e1900 */
[----:B------:R-:W4:Y:S01]  /*1fd0*/  @P0 LDG.E R28, desc[UR8][R22.64] ;  /* 0x00000008161c0981 */ /* 0x000f22000c1e1900 */
[----:B------:R-:W-:Y:S01]  /*1fe0*/  IADD3 R30, P1, PT, R20, UR6, RZ ;  /* 0x00000006141e7c10 */ /* 0x000fe2000ff3e0ff */
[----:B------:R-:W-:-:S03]  /*1ff0*/  IMAD R24, R34, 0x3, R9 ;  /* 0x0000000322187824 */ /* 0x000fc600078e0209 */
[-C--:B------:R-:W-:Y:S02]  /*2000*/  IADD3.X R31, PT, PT, RZ, R8.reuse, RZ, P1, !PT ;  /* 0x00000008ff1f7210 */ /* 0x080fe40000ffe4ff */
[----:B---3--:R-:W-:Y:S02]  /*2010*/  ISETP.NE.AND P1, PT, R26, RZ, PT ;  /* 0x000000ff1a00720c */ /* 0x008fe40003f25270 */
[----:B------:R-:W-:Y:S01]  /*2020*/  IADD3 R26, P2, PT, R24, UR6, RZ ;  /* 0x00000006181a7c10 */ /* 0x000fe2000ff5e0ff */
[----:B------:R-:W3:Y:S03]  /*2030*/  LDG.E.U8 R30, desc[UR8][R30.64] ;  /* 0x000000081e1e7981 */ /* 0x000ee6000c1e1100 */
[----:B------:R-:W-:Y:S01]  /*2040*/  IADD3.X R27, PT, PT, RZ, R8, RZ, P2, !PT ;  /* 0x00000008ff1b7210 */ /* 0x000fe200017fe4ff */
[----:B------:R-:W-:-:S04]  /*2050*/  IMAD.MOV.U32 R10, RZ, RZ, RZ ;  /* 0x000000ffff0a7224 */ /* 0x000fc800078e00ff */
[----:B------:R-:W5:Y:S01]  /*2060*/  LDG.E.U8 R26, desc[UR8][R26.64] ;  /* 0x000000081a1a7981 */ /* 0x000f62000c1e1100 */
[----:B--2---:R-:W-:-:S05]  /*2070*/  @P0 I2FP.F32.S32 R11, R11 ;  /* 0x0000000b000b0245 */ /* 0x004fca0000201400 */
[----:B----4-:R-:W-:Y:S01]  /*2080*/  @P0 FFMA R10, R11, R28, RZ ;  /* 0x0000001c0b0a0223 */ /* 0x010fe200000000ff */
[----:B------:R-:W-:Y:S01]  /*2090*/  @P1 IMAD.WIDE.U32 R28, R12, 0x4, R18 ;  /* 0x000000040c1c1825 */ /* 0x000fe200078e0012 */
[----:B------:R-:W2:Y:S05]  /*20a0*/  @P1 LDG.E R11, desc[UR8][R16.64+-0x24] ;  /* 0xffffdc08100b1981 */ /* 0x000eaa000c1e1900 */
[----:B------:R-:W4:Y:S01]  /*20b0*/  @P1 LDG.E R28, desc[UR8][R28.64] ;  /* 0x000000081c1c1981 */ /* 0x000f22000c1e1900 */
[----:B---3--:R-:W-:Y:S02]  /*20c0*/  ISETP.NE.AND P0, PT, R30, RZ, PT ;  /* 0x000000ff1e00720c */ /* 0x008fe40003f05270 */
[----:B-----5:R-:W-:-:S11]  /*20d0*/  ISETP.NE.AND P2, PT, R26, RZ, PT ;  /* 0x000000ff1a00720c */ /* 0x020fd60003f45270 */
[----:B------:R-:W-:-:S06]  /*20e0*/  @P0 IMAD.WIDE.U32 R32, R20, 0x4, R18 ;  /* 0x0000000414200825 */ /* 0x000fcc00078e0012 */
[----:B------:R-:W3:Y:S04]  /*20f0*/  @P0 LDG.E R32, desc[UR8][R32.64] ;  /* 0x0000000820200981 */ /* 0x000ee8000c1e1900 */
[----:B------:R-:W5:Y:S01]  /*2100*/  @P2 LDG.E R13, desc[UR8][R16.64+-0xc] ;  /* 0xfffff408100d2981 */ /* 0x000f62000c1e1900 */
[----:B--2---:R-:W-:-:S05]  /*2110*/  @P1 I2FP.F32.S32 R11, R11 ;  /* 0x0000000b000b1245 */ /* 0x004fca0000201400 */
[----:B----4-:R-:W-:Y:S02]  /*2120*/  @P1 FFMA R10, R11, R28, R10 ;  /* 0x0000001c0b0a1223 */ /* 0x010fe4000000000a */
[----:B------:R-:W2:Y:S01]  /*2130*/  @P0 LDG.E R11, desc[UR8][R16.64+-0x18] ;  /* 0xffffe808100b0981 */ /* 0x000ea2000c1e1900 */
[----:B------:R-:W-:-:S06]  /*2140*/  @P2 IMAD.WIDE.U32 R30, R24, 0x4, R18 ;  /* 0x00000004181e2825 */ /* 0x000fcc00078e0012 */
[----:B------:R-:W4:Y:S01]  /*2150*/  @P2 LDG.E R30, desc[UR8][R30.64] ;  /* 0x000000081e1e2981 */ /* 0x000f22000c1e1900 */
[----:B--2---:R-:W-:-:S05]  /*2160*/  @P0 I2FP.F32.S32 R11, R11 ;  /* 0x0000000b000b0245 */ /* 0x004fca0000201400 */
[----:B---3--:R-:W-:Y:S01]  /*2170*/  @P0 FFMA R10, R11, R32, R10 ;  /* 0x000000200b0a0223 */ /* 0x008fe2000000000a */
[----:B-----5:R-:W-:Y:S01]  /*2180*/  @P2 I2FP.F32.S32 R11, R13 ;  /* 0x0000000d000b2245 */ /* 0x020fe20000201400 */
[----:B------:R-:W-:-:S05]  /*2190*/  IMAD R13, R34, 0x4, R9 ;  /* 0x00000004220d7824 */ /* 0x000fca00078e0209 */
[----:B------:R-:W-:-:S04]  /*21a0*/  IADD3 R26, P0, PT, R13, UR6, RZ ;  /* 0x000000060d1a7c10 */ /* 0x000fc8000ff1e0ff */
[----:B------:R-:W-:-:S05]  /*21b0*/  IADD3.X R27, PT, PT, RZ, R8, RZ, P0, !PT ;  /* 0x00000008ff1b7210 */ /* 0x000fca00007fe4ff */
[----:B------:R-:W2:Y:S01]  /*21c0*/  LDG.E.U8 R26, desc[UR8][R26.64] ;  /* 0x000000081a1a7981 */ /* 0x000ea2000c1e1100 */
[----:B----4-:R-:W-:Y:S01]  /*21d0*/  @P2 FFMA R10, R11, R30, R10 ;  /* 0x0000001e0b0a2223 */ /* 0x010fe2000000000a */
[----:B--2---:R-:W-:-:S13]  /*21e0*/  ISETP.NE.AND P0, PT, R26, RZ, PT ;  /* 0x000000ff1a00720c */ /* 0x004fda0003f05270 */
[----:B------:R-:W-:Y:S01]  /*21f0*/  @P0 IMAD.WIDE.U32 R32, R13, 0x4, R18 ;  /* 0x000000040d200825 */ /* 0x000fe200078e0012 */
[----:B------:R-:W2:Y:S05]  /*2200*/  @P0 LDG.E R11, desc[UR8][R16.64] ;  /* 0x00000008100b0981 */ /* 0x000eaa000c1e1900 */
[----:B------:R-:W3:Y:S01]  /*2210*/  @P0 LDG.E R32, desc[UR8][R32.64] ;  /* 0x0000000820200981 */ /* 0x000ee2000c1e1900 */
[----:B--2---:R-:W-:Y:S01]  /*2220*/  @P0 I2FP.F32.S32 R21, R11 ;  /* 0x0000000b00150245 */ /* 0x004fe20000201400 */
[----:B------:R-:W-:-:S04]  /*2230*/  IMAD R11, R34, 0x5, R9 ;  /* 0x00000005220b7824 */ /* 0x000fc800078e0209 */
[----:B---3--:R-:W-:Y:S01]  /*2240*/  @P0 FFMA R10, R21, R32, R10 ;  /* 0x00000020150a0223 */ /* 0x008fe2000000000a */
[----:B------:R-:W-:-:S05]  /*2250*/  IADD3 R28, P0, PT, R11, UR6, RZ ;  /* 0x000000060b1c7c10 */ /* 0x000fca000ff1e0ff */
[----:B------:R-:W-:-:S05]  /*2260*/  IMAD.X R29, RZ, RZ, R8, P0 ;  /* 0x000000ffff1d7224 */ /* 0x000fca00000e0608 */
[----:B------:R-:W2:Y:S02]  /*2270*/  LDG.E.U8 R28, desc[UR8][R28.64] ;  /* 0x000000081c1c7981 */ /* 0x000ea4000c1e1100 */
[----:B--2---:R-:W-:-:S13]  /*2280*/  ISETP.NE.AND P0, PT, R28, RZ, PT ;  /* 0x000000ff1c00720c */ /* 0x004fda0003f05270 */
[----:B------:R-:W-:Y:S01]  /*2290*/  @P0 IMAD.WIDE.U32 R30, R11, 0x4, R18 ;  /* 0x000000040b1e0825 */ /* 0x000fe200078e0012 */
[----:B------:R-:W2:Y:S05]  /*22a0*/  @P0 LDG.E R21, desc[UR8][R16.64+0xc] ;  /* 0x00000c0810150981 */ /* 0x000eaa000c1e1900 */
[----:B------:R-:W3:Y:S01]  /*22b0*/  @P0 LDG.E R30, desc[UR8][R30.64] ;  /* 0x000000081e1e0981 */ /* 0x000ee2000c1e1900 */
[----:B--2---:R-:W-:-:S05]  /*22c0*/  @P0 I2FP.F32.S32 R21, R21 ;  /* 0x0000001500150245 */ /* 0x004fca0000201400 */
[----:B---3--:R-:W-:Y:S01]  /*22d0*/  @P0 FFMA R10, R21, R30, R10 ;  /* 0x0000001e150a0223 */ /* 0x008fe2000000000a */
[----:B------:R-:W-:-:S05]  /*22e0*/  IMAD R21, R34, 0x6, R9 ;  /* 0x0000000622157824 */ /* 0x000fca00078e0209 */
[----:B------:R-:W-:-:S04]  /*22f0*/  IADD3 R26, P0, PT, R21, UR6, RZ ;  /* 0x00000006151a7c10 */ /* 0x000fc8000ff1e0ff */
[----:B------:R-:W-:-:S05]  /*2300*/  IADD3.X R27, PT, PT, RZ, R8, RZ, P0, !PT ;  /* 0x00000008ff1b7210 */ /* 0x000fca00007fe4ff */
[----:B------:R-:W2:Y:S02]  /*2310*/  LDG.E.U8 R26, desc[UR8][R26.64] ;  /* 0x000000081a1a7981 */ /* 0x000ea4000c1e1100 */
[----:B--2---:R-:W-:Y:S01]  /*2320*/  ISETP.NE.AND P0, PT, R26, RZ, PT ;  /* 0x000000ff1a00720c */ /* 0x004fe20003f05270 */
[----:B------:R-:W-:Y:S01]  /*2330*/  IMAD R34, R34, 0x7, R9 ;  /* 0x0000000722227824 */ /* 0x000fe200078e0209 */
[----:B------:R-:W0:Y:S11]  /*2340*/  LDC R26, c[0x0][0x3b0] ;  /* 0x0000ec00ff1a7b82 */ /* 0x000e360000000800 */
[----:B------:R-:W-:Y:S01]  /*2350*/  @P0 IMAD.WIDE.U32 R28, R21, 0x4, R18 ;  /* 0x00000004151c0825 */ /* 0x000fe200078e0012 */
[----:B------:R-:W2:Y:S05]  /*2360*/  @P0 LDG.E R25, desc[UR8][R16.64+0x18] ;  /* 0x0000180810190981 */ /* 0x000eaa000c1e1900 */
[----:B------:R-:W3:Y:S01]  /*2370*/  @P0 LDG.E R28, desc[UR8][R28.64] ;  /* 0x000000081c1c0981 */ /* 0x000ee2000c1e1900 */
[----:B--2---:R-:W-:-:S05]  /*2380*/  @P0 I2FP.F32.S32 R25, R25 ;  /* 0x0000001900190245 */ /* 0x004fca0000201400 */
[----:B---3--:R-:W-:Y:S01]  /*2390*/  @P0 FFMA R10, R25, R28, R10 ;  /* 0x0000001c190a0223 */ /* 0x008fe2000000000a */
[----:B------:R-:W-:-:S05]  /*23a0*/  IADD3 R30, P0, PT, R34, UR6, RZ ;  /* 0x00000006221e7c10 */ /* 0x000fca000ff1e0ff */
[----:B------:R-:W-:-:S05]  /*23b0*/  IMAD.X R31, RZ, RZ, R8, P0 ;  /* 0x000000ffff1f7224 */ /* 0x000fca00000e0608 */
[----:B------:R-:W2:Y:S01]  /*23c0*/  LDG.E.U8 R30, desc[UR8][R30.64] ;  /* 0x000000081e1e7981 */ /* 0x000ea2000c1e1100 */
[----:B0-----:R-:W-:Y:S02]  /*23d0*/  LOP3.LUT R26, R26, 0x7ffffff8, RZ, 0xc0, !PT ;  /* 0x7ffffff81a1a7812 */ /* 0x001fe400078ec0ff */
[----:B--2---:R-:W-:-:S13]  /*23e0*/  ISETP.NE.AND P0, PT, R30, RZ, PT ;  /* 0x000000ff1e00720c */ /* 0x004fda0003f05270 */
[----:B------:R-:W-:Y:S01]  /*23f0*/  @P0 IMAD.WIDE.U32 R18, R34, 0x4, R18 ;  /* 0x0000000422120825 */ /* 0x000fe200078e0012 */
[----:B------:R-:W2:Y:S05]  /*2400*/  @P0 LDG.E R27, desc[UR8][R16.64+0x24] ;  /* 0x00002408101b0981 */ /* 0x000eaa000c1e1900 */
[----:B------:R0:W3:Y:S01]  /*2410*/  @P0 LDG.E R18, desc[UR8][R18.64] ;  /* 0x0000000812120981 */ /* 0x0000e2000c1e1900 */
[----:B------:R-:W-:Y:S01]  /*2420*/  UIADD3 UR4, UPT, UPT, UR4, 0x38, URZ ;  /* 0x0000003804047890 */ /* 0x000fe2000fffe0ff */
[----:B0-----:R-:W-:-:S04]  /*2430*/  IADD3 R19, PT, PT, -R26, 0x8, RZ ;  /* 0x000000081a137810 */ /* 0x001fc80007ffe1ff */
[----:B------:R-:W-:Y:S01]  /*2440*/  ISETP.NE.AND P1, PT, R19, RZ, PT ;  /* 0x000000ff1300720c */ /* 0x000fe20003f25270 */
[----:B------:R-:W-:Y:S01]  /*2450*/  UIADD3 UR4, UP0, UPT, UR4, 0x60, URZ ;  /* 0x0000006004047890 */ /* 0x000fe2000ff1e0ff */
[----:B------:R-:W-:-:S03]  /*2460*/  IADD3 R25, P2, PT, R5, R14, RZ ;  /* 0x0000000e05197210 */ /* 0x000fc60007f5e0ff */
[----:B------:R-:W-:Y:S01]  /*2470*/  UIADD3.X UR5, UPT, UPT, URZ, UR5, URZ, UP0, !UPT ;  /* 0x00000005ff057290 */ /* 0x000fe200087fe4ff */
[----:B--2---:R-:W-:-:S05]  /*2480*/  @P0 I2FP.F32.S32 R27, R27 ;  /* 0x0000001b001b0245 */ /* 0x004fca0000201400 */
[----:B---3--:R-:W-:Y:S01]  /*2490*/  @P0 FFMA R10, R27, R18, R10 ;  /* 0x000000121b0a0223 */ /* 0x008fe2000000000a */
[----:B------:R-:W-:Y:S01]  /*24a0*/  IADD3.X R27, PT, PT, RZ, R15, RZ, P2, !PT ;  /* 0x0000000fff1b7210 */ /* 0x000fe200017fe4ff */
[----:B------:R-:W-:Y:S06]  /*24b0*/  @!P1 BRA `(.L_x_9) ;  /* 0x0000000400b09947 */ /* 0x000fec0003800000 */
[C---:B------:R-:W-:Y:S01]  /*24c0*/  IADD3 R16, PT, PT, R5.reuse, R21, RZ ;  /* 0x0000001505107210 */ /* 0x040fe20007ffe0ff */
[C---:B------:R-:W-:Y:S01]  /*24d0*/  IMAD.IADD R18, R5.reuse, 0x1, R11 ;  /* 0x0000000105127824 */ /* 0x040fe200078e020b */
[C---:B------:R-:W-:Y:S01]  /*24e0*/  IADD3 R13, PT, PT, R5.reuse, R13, RZ ;  /* 0x0000000d050d7210 */ /* 0x040fe20007ffe0ff */
[C---:B------:R-:W-:Y:S01]  /*24f0*/  IMAD.IADD R15, R5.reuse, 0x1, R20 ;  /* 0x00000001050f7824 */ /* 0x040fe200078e0214 */
[C---:B------:R-:W-:Y:S01]  /*2500*/  IADD3 R12, PT, PT, R5.reuse, R12, RZ ;  /* 0x0000000c050c7210 */ /* 0x040fe20007ffe0ff */
[C---:B------:R-:W-:Y:S01]  /*2510*/  IMAD.WIDE.U32 R22, R5.reuse, 0x4, R22 ;  /* 0x0000000405167825 */ /* 0x040fe200078e0016 */
[----:B------:R-:W-:Y:S01]  /*2520*/  MOV R26, R25 ;  /* 0x00000019001a7202 */ /* 0x000fe20000000f00 */
[----:B------:R-:W0:Y:S01]  /*2530*/  LDCU.64 UR6, c[0x0][0x3a8] ;  /* 0x00007500ff0677ac */ /* 0x000e220008000a00 */
[----:B------:R-:W-:Y:S01]  /*2540*/  MOV R20, UR4 ;  /* 0x0000000400147c02 */ /* 0x000fe20008000f00 */
[C---:B------:R-:W-:Y:S02]  /*2550*/  IMAD.IADD R14, R5.reuse, 0x1, R34 ;  /* 0x00000001050e7824 */ /* 0x040fe400078e0222 */
[----:B------:R-:W-:-:S02]  /*2560*/  IMAD.IADD R17, R5, 0x1, R24 ;  /* 0x0000000105117824 */ /* 0x000fc400078e0218 */
[----:B------:R-:W-:Y:S02]  /*2570*/  IMAD.MOV.U32 R11, RZ, RZ, R27 ;  /* 0x000000ffff0b7224 */ /* 0x000fe400078e001b */
[----:B------:R-:W-:-:S07]  /*2580*/  IMAD.U32 R21, RZ, RZ, UR5 ;  /* 0x00000005ff157e24 */ /* 0x000fce000f8e00ff */
.L_x_10:
[----:B------:R-:W-:-:S05]  /*2590*/  MOV R27, R11 ;  /* 0x0000000b001b7202 */ /* 0x000fca0000000f00 */
[----:B------:R-:W2:Y:S02]  /*25a0*/  LDG.E.U8 R8, desc[UR8][R26.64] ;  /* 0x000000081a087981 */ /* 0x000ea4000c1e1100 */
[----:B--2---:R-:W-:-:S13]  /*25b0*/  ISETP.NE.AND P0, PT, R8, RZ, PT ;  /* 0x000000ff0800720c */ /* 0x004fda0003f05270 */
[----:B------:R-:W2:Y:S04]  /*25c0*/  @P0 LDG.E R8, desc[UR8][R20.64+-0x30] ;  /* 0xffffd00814080981 */ /* 0x000ea8000c1e1900 */
[----:B------:R-:W3:Y:S01]  /*25d0*/  @P0 LDG.E R24, desc[UR8][R22.64] ;  /* 0x0000000816180981 */ /* 0x000ee2000c1e1900 */
[----:B--2---:R-:W-:Y:S01]  /*25e0*/  @P0 I2FP.F32.S32 R25, R8 ;  /* 0x0000000800190245 */ /* 0x004fe20000201400 */
[----:B0-----:R-:W-:-:S04]  /*25f0*/  IMAD.U32 R8, RZ, RZ, UR7 ;  /* 0x00000007ff087e24 */ /* 0x001fc8000f8e00ff */
[----:B---3--:R-:W-:Y:S01]  /*2600*/  @P0 FFMA R10, R25, R24, R10 ;  /* 0x00000018190a0223 */ /* 0x008fe2000000000a */
[----:B------:R-:W-:-:S04]  /*2610*/  IADD3 R28, P0, PT, R12, UR6, RZ ;  /* 0x000000060c1c7c10 */ /* 0x000fc8000ff1e0ff */
[----:B------:R-:W-:-:S05]  /*2620*/  IADD3.X R29, PT, PT, RZ, R8, RZ, P0, !PT ;  /* 0x00000008ff1d7210 */ /* 0x000fca00007fe4ff */
[----:B------:R-:W2:Y:S02]  /*2630*/  LDG.E.U8 R28, desc[UR8][R28.64] ;  /* 0x000000081c1c7981 */ /* 0x000ea4000c1e1100 */
[----:B--2---:R-:W-:-:S13]  /*2640*/  ISETP.NE.AND P0, PT, R28, RZ, PT ;  /* 0x000000ff1c00720c */ /* 0x004fda0003f05270 */
[----:B------:R-:W0:Y:S02]  /*2650*/  @P0 LDC.64 R24, c[0x0][0x3a0] ;  /* 0x0000e800ff180b82 */ /* 0x000e240000000a00 */
[----:B0-----:R-:W-:Y:S02]  /*2660*/  @P0 IMAD.WIDE.U32 R32, R12, 0x4, R24 ;  /* 0x000000040c200825 */ /* 0x001fe400078e0018 */
[----:B------:R-:W2:Y:S04]  /*2670*/  @P0 LDG.E R24, desc[UR8][R20.64+-0x24] ;  /* 0xffffdc0814180981 */ /* 0x000ea8000c1e1900 */
[----:B------:R-:W3:Y:S01]  /*2680*/  @P0 LDG.E R32, desc[UR8][R32.64] ;  /* 0x0000000820200981 */ /* 0x000ee2000c1e1900 */
[----:B--2---:R-:W-:-:S05]  /*2690*/  @P0 I2FP.F32.S32 R25, R24 ;  /* 0x0000001800190245 */ /* 0x004fca0000201400 */
[----:B---3--:R-:W-:Y:S01]  /*26a0*/  @P0 FFMA R10, R25, R32, R10 ;  /* 0x00000020190a0223 */ /* 0x008fe2000000000a */
[----:B------:R-:W-:-:S05]  /*26b0*/  IADD3 R30, P0, PT, R15, UR6, RZ ;  /* 0x000000060f1e7c10 */ /* 0x000fca000ff1e0ff */
[----:B------:R-:W-:-:S05]  /*26c0*/  IMAD.X R31, RZ, RZ, R8, P0 ;  /* 0x000000ffff1f7224 */ /* 0x000fca00000e0608 */
        /* <DEDUP_REMOVED lines=52> */
[----:B------:R-:W0:Y:S01]  /*2a10*/  @P0 LDC.64 R24, c[0x0][0x3a0] ;  /* 0x0000e800ff180b82 */ /* 0x000e220000000a00 */
[----:B------:R-:W2:Y:S01]  /*2a20*/  @P0 LDG.E R27, desc[UR8][R20.64+0x24] ;  /* 0x00002408141b0981 */ /* 0x000ea2000c1e1900 */
[----:B0-----:R-:W-:-:S06]  /*2a30*/  @P0 IMAD.WIDE.U32 R24, R14, 0x4, R24 ;  /* 0x000000040e180825 */ /* 0x001fcc00078e0018 */
[----:B------:R-:W3:Y:S01]  /*2a40*/  @P0 LDG.E R24, desc[UR8][R24.64] ;  /* 0x0000000818180981 */ /* 0x000ee2000c1e1900 */
[----:B------:R-:W-:Y:S01]  /*2a50*/  VIADD R19, R19, 0x8 ;  /* 0x0000000813137836 */ /* 0x000fe20000000000 */
[C---:B------:R-:W-:Y:S01]  /*2a60*/  IADD3 R26, P1, PT, R5.reuse, R26, RZ ;  /* 0x0000001a051a7210 */ /* 0x040fe20007f3e0ff */
[C---:B------:R-:W-:Y:S01]  /*2a70*/  IMAD.WIDE.U32 R22, R5.reuse, 0x4, R22 ;  /* 0x0000000405167825 */ /* 0x040fe200078e0016 */
[C---:B------:R-:W-:Y:S02]  /*2a80*/  IADD3 R12, PT, PT, R5.reuse, R12, RZ ;  /* 0x0000000c050c7210 */ /* 0x040fe40007ffe0ff */
[C---:B------:R-:W-:Y:S01]  /*2a90*/  IADD3 R17, PT, PT, R5.reuse, R17, RZ ;  /* 0x0000001105117210 */ /* 0x040fe20007ffe0ff */
[----:B------:R-:W-:Y:S01]  /*2aa0*/  IMAD.X R11, RZ, RZ, R11, P1 ;  /* 0x000000ffff0b7224 */ /* 0x000fe200008e060b */
[C---:B------:R-:W-:Y:S01]  /*2ab0*/  IADD3 R18, PT, PT, R5.reuse, R18, RZ ;  /* 0x0000001205127210 */ /* 0x040fe20007ffe0ff */
[C---:B------:R-:W-:Y:S01]  /*2ac0*/  IMAD.IADD R15, R5.reuse, 0x1, R15 ;  /* 0x00000001050f7824 */ /* 0x040fe200078e020f */
[C---:B------:R-:W-:Y:S01]  /*2ad0*/  IADD3 R14, PT, PT, R5.reuse, R14, RZ ;  /* 0x0000000e050e7210 */ /* 0x040fe20007ffe0ff */
[----:B------:R-:W-:-:S02]  /*2ae0*/  IMAD.IADD R13, R5, 0x1, R13 ;  /* 0x00000001050d7824 */ /* 0x000fc400078e020d */
[----:B------:R-:W-:Y:S01]  /*2af0*/  IMAD.IADD R16, R5, 0x1, R16 ;  /* 0x0000000105107824 */ /* 0x000fe200078e0210 */
[----:B--2---:R-:W-:-:S05]  /*2b00*/  @P0 I2FP.F32.S32 R27, R27 ;  /* 0x0000001b001b0245 */ /* 0x004fca0000201400 */
[----:B---3--:R-:W-:Y:S01]  /*2b10*/  @P0 FFMA R10, R27, R24, R10 ;  /* 0x000000181b0a0223 */ /* 0x008fe2000000000a */
[----:B------:R-:W-:-:S04]  /*2b20*/  IADD3 R20, P0, PT, R20, 0x60, RZ ;  /* 0x0000006014147810 */ /* 0x000fc80007f1e0ff */
[----:B------:R-:W-:Y:S02]  /*2b30*/  IADD3.X R21, PT, PT, RZ, R21, RZ, P0, !PT ;  /* 0x00000015ff157210 */ /* 0x000fe400007fe4ff */
[----:B------:R-:W-:-:S13]  /*2b40*/  ISETP.NE.AND P0, PT, R19, RZ, PT ;  /* 0x000000ff1300720c */ /* 0x000fda0003f05270 */
[----:B------:R-:W-:Y:S05]  /*2b50*/  @P0 BRA `(.L_x_10) ;  /* 0xfffffff8008c0947 */ /* 0x000fea000383ffff */
[----:B------:R-:W0:Y:S02]  /*2b60*/  LDC R26, c[0x0][0x3b0] ;  /* 0x0000ec00ff1a7b82 */ /* 0x000e240000000800 */
[----:B0-----:R-:W-:-:S07]  /*2b70*/  LOP3.LUT R26, R26, 0x7ffffff8, RZ, 0xc0, !PT ;  /* 0x7ffffff81a1a7812 */ /* 0x001fce00078ec0ff */
.L_x_9:
[----:B------:R-:W0:Y:S02]  /*2b80*/  LDCU UR4, c[0x0][0x3b0] ;  /* 0x00007600ff0477ac */ /* 0x000e240008000800 */
[----:B0-----:R-:W-:-:S04]  /*2b90*/  ULOP3.LUT UR5, UR4, 0x7, URZ, 0xc0, !UPT ;  /* 0x0000000704057892 */ /* 0x001fc8000f8ec0ff */
[----:B------:R-:W-:-:S09]  /*2ba0*/  UISETP.NE.AND UP0, UPT, UR5, URZ, UPT ;  /* 0x000000ff0500728c */ /* 0x000fd2000bf05270 */
[----:B------:R-:W-:Y:S05]  /*2bb0*/  BRA.U !UP0, `(.L_x_11) ;  /* 0x0000000508907547 */ /* 0x000fea000b800000 */
[----:B------:R-:W-:Y:S02]  /*2bc0*/  ULOP3.LUT UR7, UR4, 0x3, URZ, 0xc0, !UPT ;  /* 0x0000000304077892 */ /* 0x000fe4000f8ec0ff */
[----:B------:R-:W-:Y:S02]  /*2bd0*/  UIADD3 UR4, UPT, UPT, UR5, -0x1, URZ ;  /* 0xffffffff05047890 */ /* 0x000fe4000fffe0ff */
[----:B------:R-:W-:Y:S02]  /*2be0*/  UISETP.NE.AND UP1, UPT, UR7, URZ, UPT ;  /* 0x000000ff0700728c */ /* 0x000fe4000bf25270 */
[----:B------:R-:W-:-:S09]  /*2bf0*/  UISETP.GE.U32.AND UP0, UPT, UR4, 0x3, UPT ;  /* 0x000000030400788c */ /* 0x000fd2000bf06070 */
[----:B------:R-:W-:Y:S05]  /*2c00*/  BRA.U !UP0, `(.L_x_12) ;  /* 0x0000000108c07547 */ /* 0x000fea000b800000 */
[----:B------:R-:W0:Y:S08]  /*2c10*/  LDC R16, c[0x0][0x3b4] ;  /* 0x0000ed00ff107b82 */ /* 0x000e300000000800 */
[----:B------:R-:W1:Y:S01]  /*2c20*/  LDC.64 R20, c[0x0][0x380] ;  /* 0x0000e000ff147b82 */ /* 0x000e620000000a00 */
[----:B0-----:R-:W-:-:S04]  /*2c30*/  IMAD R27, R26, R16, R9 ;  /* 0x000000101a1b7224 */ /* 0x001fc800078e0209 */
[C---:B------:R-:W-:Y:S01]  /*2c40*/  IMAD.IADD R25, R27.reuse, 0x1, R16 ;  /* 0x000000011b197824 */ /* 0x040fe200078e0210 */
[----:B------:R-:W-:-:S03]  /*2c50*/  IADD3 R12, P0, PT, R27, UR6, RZ ;  /* 0x000000061b0c7c10 */ /* 0x000fc6000ff1e0ff */
[C-C-:B------:R-:W-:Y:S01]  /*2c60*/  IMAD.IADD R23, R25.reuse, 0x1, R16.reuse ;  /* 0x0000000119177824 */ /* 0x140fe200078e0210 */
[-C--:B------:R-:W-:Y:S02]  /*2c70*/  IADD3.X R13, PT, PT, RZ, R8.reuse, RZ, P0, !PT ;  /* 0x00000008ff0d7210 */ /* 0x080fe400007fe4ff */
[----:B------:R-:W-:Y:S01]  /*2c80*/  IADD3 R14, P0, PT, R25, UR6, RZ ;  /* 0x00000006190e7c10 */ /* 0x000fe2000ff1e0ff */
[C---:B------:R-:W-:Y:S02]  /*2c90*/  IMAD.IADD R11, R23.reuse, 0x1, R16 ;  /* 0x00000001170b7824 */ /* 0x040fe400078e0210 */
[----:B------:R-:W2:Y:S01]  /*2ca0*/  LDG.E.U8 R12, desc[UR8][R12.64] ;  /* 0x000000080c0c7981 */ /* 0x000ea2000c1e1100 */
[----:B------:R-:W-:Y:S02]  /*2cb0*/  IADD3.X R15, PT, PT, RZ, R8, RZ, P0, !PT ;  /* 0x00000008ff0f7210 */ /* 0x000fe400007fe4ff */
[----:B------:R-:W-:-:S03]  /*2cc0*/  IADD3 R28, P0, PT, R23, UR6, RZ ;  /* 0x00000006171c7c10 */ /* 0x000fc6000ff1e0ff */
[----:B------:R-:W3:Y:S01]  /*2cd0*/  LDG.E.U8 R14, desc[UR8][R14.64] ;  /* 0x000000080e0e7981 */ /* 0x000ee2000c1e1100 */
[----:B------:R-:W-:Y:S02]  /*2ce0*/  IADD3.X R29, PT, PT, RZ, R8, RZ, P0, !PT ;  /* 0x00000008ff1d7210 */ /* 0x000fe400007fe4ff */
[----:B------:R-:W-:-:S03]  /*2cf0*/  IADD3 R30, P0, PT, R11, UR6, RZ ;  /* 0x000000060b1e7c10 */ /* 0x000fc6000ff1e0ff */
[----:B------:R-:W4:Y:S02]  /*2d00*/  LDG.E.U8 R28, desc[UR8][R28.64] ;  /* 0x000000081c1c7981 */ /* 0x000f24000c1e1100 */
[----:B------:R-:W-:-:S05]  /*2d10*/  IMAD.X R31, RZ, RZ, R8, P0 ;  /* 0x000000ffff1f7224 */ /* 0x000fca00000e0608 */
[----:B------:R-:W5:Y:S01]  /*2d20*/  LDG.E.U8 R30, desc[UR8][R30.64] ;  /* 0x000000081e1e7981 */ /* 0x000f62000c1e1100 */
[----:B-1----:R-:W-:Y:S01]  /*2d30*/  IMAD.WIDE.U32 R20, R26, 0xc, R20 ;  /* 0x0000000c1a147825 */ /* 0x002fe200078e0014 */
[----:B--2---:R-:W-:Y:S02]  /*2d40*/  ISETP.NE.AND P0, PT, R12, RZ, PT ;  /* 0x000000ff0c00720c */ /* 0x004fe40003f05270 */
[----:B---3--:R-:W-:Y:S02]  /*2d50*/  ISETP.NE.AND P1, PT, R14, RZ, PT ;  /* 0x000000ff0e00720c */ /* 0x008fe40003f25270 */
[----:B----4-:R-:W-:-:S09]  /*2d60*/  ISETP.NE.AND P2, PT, R28, RZ, PT ;  /* 0x000000ff1c00720c */ /* 0x010fd20003f45270 */
[----:B------:R-:W0:Y:S01]  /*2d70*/  @P0 LDC.64 R18, c[0x0][0x3a0] ;  /* 0x0000e800ff120b82 */ /* 0x000e220000000a00 */
[----:B------:R-:W2:Y:S01]  /*2d80*/  @P0 LDG.E R22, desc[UR8][R20.64+0x8] ;  /* 0x0000080814160981 */ /* 0x000ea2000c1e1900 */
[----:B-----5:R-:W-:-:S03]  /*2d90*/  ISETP.NE.AND P3, PT, R30, RZ, PT ;  /* 0x000000ff1e00720c */ /* 0x020fc60003f65270 */
[----:B------:R-:W3:Y:S03]  /*2da0*/  @P1 LDG.E R24, desc[UR8][R20.64+0x14] ;  /* 0x0000140814181981 */ /* 0x000ee6000c1e1900 */
[----:B------:R-:W1:Y:S08]  /*2db0*/  @P1 LDC.64 R12, c[0x0][0x3a0] ;  /* 0x0000e800ff0c1b82 */ /* 0x000e700000000a00 */
[----:B------:R-:W4:Y:S08]  /*2dc0*/  @P2 LDC.64 R14, c[0x0][0x3a0] ;  /* 0x0000e800ff0e2b82 */ /* 0x000f300000000a00 */
[----:B------:R-:W5:Y:S01]  /*2dd0*/  @P3 LDC.64 R16, c[0x0][0x3a0] ;  /* 0x0000e800ff103b82 */ /* 0x000f620000000a00 */
[----:B0-----:R-:W-:-:S02]  /*2de0*/  @P0 IMAD.WIDE.U32 R18, R27, 0x4, R18 ;  /* 0x000000041b120825 */ /* 0x001fc400078e0012 */
[----:B------:R-:W3:Y:S04]  /*2df0*/  @P3 LDG.E R27, desc[UR8][R20.64+0x2c] ;  /* 0x00002c08141b3981 */ /* 0x000ee8000c1e1900 */
[----:B------:R-:W3:Y:S01]  /*2e00*/  @P0 LDG.E R19, desc[UR8][R18.64] ;  /* 0x0000000812130981 */ /* 0x000ee2000c1e1900 */
[----:B-1----:R-:W-:-:S03]  /*2e10*/  @P1 IMAD.WIDE.U32 R12, R25, 0x4, R12 ;  /* 0x00000004190c1825 */ /* 0x002fc600078e000c */
[----:B------:R-:W3:Y:S04]  /*2e20*/  @P2 LDG.E R25, desc[UR8][R20.64+0x20] ;  /* 0x0000200814192981 */ /* 0x000ee8000c1e1900 */
[----:B------:R-:W3:Y:S01]  /*2e30*/  @P1 LDG.E R12, desc[UR8][R12.64] ;  /* 0x000000080c0c1981 */ /* 0x000ee2000c1e1900 */
[----:B----4-:R-:W-:-:S06]  /*2e40*/  @P2 IMAD.WIDE.U32 R14, R23, 0x4, R14 ;  /* 0x00000004170e2825 */ /* 0x010fcc00078e000e */
[----:B------:R-:W4:Y:S01]  /*2e50*/  @P2 LDG.E R14, desc[UR8][R14.64] ;  /* 0x000000080e0e2981 */ /* 0x000f22000c1e1900 */
[----:B-----5:R-:W-:-:S06]  /*2e60*/  @P3 IMAD.WIDE.U32 R16, R11, 0x4, R16 ;  /* 0x000000040b103825 */ /* 0x020fcc00078e0010 */
[----:B------:R-:W5:Y:S01]  /*2e70*/  @P3 LDG.E R16, desc[UR8][R16.64] ;  /* 0x0000000810103981 */ /* 0x000f62000c1e1900 */
[----:B------:R-:W-:Y:S02]  /*2e80*/  IADD3 R26, PT, PT, R26, 0x4, RZ ;  /* 0x000000041a1a7810 */ /* 0x000fe40007ffe0ff */
[----:B--2---:R-:W-:Y:S02]  /*2e90*/  @P0 I2FP.F32.S32 R11, R22 ;  /* 0x00000016000b0245 */ /* 0x004fe40000201400 */
[----:B---3--:R-:W-:-:S03]  /*2ea0*/  @P1 I2FP.F32.S32 R23, R24 ;  /* 0x0000001800171245 */ /* 0x008fc60000201400 */
[----:B------:R-:W-:Y:S01]  /*2eb0*/  @P0 FFMA R10, R11, R19, R10 ;  /* 0x000000130b0a0223 */ /* 0x000fe2000000000a */
[----:B------:R-:W-:-:S03]  /*2ec0*/  @P2 I2FP.F32.S32 R25, R25 ;  /* 0x0000001900192245 */ /* 0x000fc60000201400 */
[----:B------:R-:W-:Y:S01]  /*2ed0*/  @P1 FFMA R10, R23, R12, R10 ;  /* 0x0000000c170a1223 */ /* 0x000fe2000000000a */
[----:B------:R-:W-:-:S03]  /*2ee0*/  @P3 I2FP.F32.S32 R27, R27 ;  /* 0x0000001b001b3245 */ /* 0x000fc60000201400 */
[----:B----4-:R-:W-:-:S04]  /*2ef0*/  @P2 FFMA R10, R25, R14, R10 ;  /* 0x0000000e190a2223 */ /* 0x010fc8000000000a */
[----:B-----5:R-:W-:-:S07]  /*2f00*/  @P3 FFMA R10, R27, R16, R10 ;  /* 0x000000101b0a3223 */ /* 0x020fce000000000a */
.L_x_12:
[----:B------:R-:W-:Y:S05]  /*2f10*/  BRA.U !UP1, `(.L_x_11) ;  /* 0x0000000109b87547 */ /* 0x000fea000b800000 */
[----:B------:R-:W0:Y:S01]  /*2f20*/  LDCU UR4, c[0x0][0x3b0] ;  /* 0x00007600ff0477ac */ /* 0x000e220008000800 */
[----:B------:R-:W-:Y:S02]  /*2f30*/  UISETP.NE.AND UP0, UPT, UR7, 0x1, UPT ;  /* 0x000000010700788c */ /* 0x000fe4000bf05270 */
[----:B0-----:R-:W-:-:S07]  /*2f40*/  ULOP3.LUT UP1, URZ, UR4, 0x1, URZ, 0xc0, !UPT ;  /* 0x0000000104ff7892 */ /* 0x001fce000f82c0ff */
[----:B------:R-:W-:Y:S05]  /*2f50*/  BRA.U !UP0, `(.L_x_13) ;  /* 0x0000000108687547 */ /* 0x000fea000b800000 */
[----:B------:R-:W0:Y:S08]  /*2f60*/  LDC R25, c[0x0][0x3b4] ;  /* 0x0000ed00ff197b82 */ /* 0x000e300000000800 */
[----:B------:R-:W1:Y:S01]  /*2f70*/  LDC.64 R14, c[0x0][0x380] ;  /* 0x0000e000ff0e7b82 */ /* 0x000e620000000a00 */
[----:B0-----:R-:W-:-:S04]  /*2f80*/  IMAD R24, R26, R25, R9 ;  /* 0x000000191a187224 */ /* 0x001fc800078e0209 */
[C---:B------:R-:W-:Y:S01]  /*2f90*/  IMAD.IADD R25, R24.reuse, 0x1, R25 ;  /* 0x0000000118197824 */ /* 0x040fe200078e0219 */
[----:B------:R-:W-:-:S04]  /*2fa0*/  IADD3 R16, P0, PT, R24, UR6, RZ ;  /* 0x0000000618107c10 */ /* 0x000fc8000ff1e0ff */
[----:B------:R-:W-:Y:S02]  /*2fb0*/  IADD3.X R17, PT, PT, RZ, R8, RZ, P0, !PT ;  /* 0x00000008ff117210 */ /* 0x000fe400007fe4ff */
[----:B------:R-:W-:-:S03]  /*2fc0*/  IADD3 R18, P0, PT, R25, UR6, RZ ;  /* 0x0000000619127c10 */ /* 0x000fc6000ff1e0ff */
[----:B------:R-:W2:Y:S02]  /*2fd0*/  LDG.E.U8 R16, desc[UR8][R16.64] ;  /* 0x0000000810107981 */ /* 0x000ea4000c1e1100 */
[----:B------:R-:W-:-:S05]  /*2fe0*/  IMAD.X R19, RZ, RZ, R8, P0 ;  /* 0x000000ffff137224 */ /* 0x000fca00000e0608 */
[----:B------:R-:W3:Y:S01]  /*2ff0*/  LDG.E.U8 R18, desc[UR8][R18.64] ;  /* 0x0000000812127981 */ /* 0x000ee2000c1e1100 */
[----:B-1----:R-:W-:Y:S01]  /*3000*/  IMAD.WIDE.U32 R20, R26, 0xc, R14 ;  /* 0x0000000c1a147825 */ /* 0x002fe200078e000e */
[----:B--2---:R-:W-:Y:S02]  /*3010*/  ISETP.NE.AND P0, PT, R16, RZ, PT ;  /* 0x000000ff1000720c */ /* 0x004fe40003f05270 */
[----:B---3--:R-:W-:-:S11]  /*3020*/  ISETP.NE.AND P1, PT, R18, RZ, PT ;  /* 0x000000ff1200720c */ /* 0x008fd60003f25270 */
[----:B------:R-:W0:Y:S01]  /*3030*/  @P0 LDC.64 R22, c[0x0][0x3a0] ;  /* 0x0000e800ff160b82 */ /* 0x000e220000000a00 */
[----:B------:R-:W2:Y:S07]  /*3040*/  @P0 LDG.E R11, desc[UR8][R20.64+0x8] ;  /* 0x00000808140b0981 */ /* 0x000eae000c1e1900 */
[----:B------:R-:W1:Y:S01]  /*3050*/  @P1 LDC.64 R12, c[0x0][0x3a0] ;  /* 0x0000e800ff0c1b82 */ /* 0x000e620000000a00 */
[----:B0-----:R-:W-:Y:S02]  /*3060*/  @P0 IMAD.WIDE.U32 R14, R24, 0x4, R22 ;  /* 0x00000004180e0825 */ /* 0x001fe400078e0016 */
[----:B------:R-:W3:Y:S04]  /*3070*/  @P1 LDG.E R22, desc[UR8][R20.64+0x14] ;  /* 0x0000140814161981 */ /* 0x000ee8000c1e1900 */
[----:B------:R-:W4:Y:S01]  /*3080*/  @P0 LDG.E R14, desc[UR8][R14.64] ;  /* 0x000000080e0e0981 */ /* 0x000f22000c1e1900 */
[----:B-1----:R-:W-:-:S06]  /*3090*/  @P1 IMAD.WIDE.U32 R12, R25, 0x4, R12 ;  /* 0x00000004190c1825 */ /* 0x002fcc00078e000c */
[----:B------:R-:W5:Y:S01]  /*30a0*/  @P1 LDG.E R12, desc[UR8][R12.64] ;  /* 0x000000080c0c1981 */ /* 0x000f62000c1e1900 */
[----:B------:R-:W-:Y:S02]  /*30b0*/  IADD3 R26, PT, PT, R26, 0x2, RZ ;  /* 0x000000021a1a7810 */ /* 0x000fe40007ffe0ff */
[----:B--2---:R-:W-:Y:S02]  /*30c0*/  @P0 I2FP.F32.S32 R11, R11 ;  /* 0x0000000b000b0245 */ /* 0x004fe40000201400 */
[----:B---3--:R-:W-:-:S03]  /*30d0*/  @P1 I2FP.F32.S32 R17, R22 ;  /* 0x0000001600111245 */ /* 0x008fc60000201400 */
[----:B----4-:R-:W-:-:S04]  /*30e0*/  @P0 FFMA R10, R11, R14, R10 ;  /* 0x0000000e0b0a0223 */ /* 0x010fc8000000000a */
[----:B-----5:R-:W-:-:S07]  /*30f0*/  @P1 FFMA R10, R17, R12, R10 ;  /* 0x0000000c110a1223 */ /* 0x020fce000000000a */
.L_x_13:
[----:B------:R-:W-:Y:S05]  /*3100*/  BRA.U !UP1, `(.L_x_11) ;  /* 0x00000001093c7547 */ /* 0x000fea000b800000 */
[----:B------:R-:W0:Y:S02]  /*3110*/  LDC R11, c[0x0][0x3b4] ;  /* 0x0000ed00ff0b7b82 */ /* 0x000e240000000800 */
[----:B0-----:R-:W-:-:S05]  /*3120*/  IMAD R11, R26, R11, R9 ;  /* 0x0000000b1a0b7224 */ /* 0x001fca00078e0209 */
[----:B------:R-:W-:-:S05]  /*3130*/  IADD3 R12, P0, PT, R11, UR6, RZ ;  /* 0x000000060b0c7c10 */ /* 0x000fca000ff1e0ff */
[----:B------:R-:W-:-:S05]  /*3140*/  IMAD.X R13, RZ, RZ, R8, P0 ;  /* 0x000000ffff0d7224 */ /* 0x000fca00000e0608 */
[----:B------:R-:W2:Y:S02]  /*3150*/  LDG.E.U8 R12, desc[UR8][R12.64] ;  /* 0x000000080c0c7981 */ /* 0x000ea4000c1e1100 */
[----:B--2---:R-:W-:-:S13]  /*3160*/  ISETP.NE.AND P0, PT, R12, RZ, PT ;  /* 0x000000ff0c00720c */ /* 0x004fda0003f05270 */
[----:B------:R-:W-:Y:S05]  /*3170*/  @!P0 BRA `(.L_x_11) ;  /* 0x0000000000208947 */ /* 0x000fea0003800000 */
[----:B------:R-:W0:Y:S08]  /*3180*/  LDC.64 R12, c[0x0][0x380] ;  /* 0x0000e000ff0c7b82 */ /* 0x000e300000000a00 */
[----:B------:R-:W1:Y:S01]  /*3190*/  LDC.64 R14, c[0x0][0x3a0] ;  /* 0x0000e800ff0e7b82 */ /* 0x000e620000000a00 */
[----:B0-----:R-:W-:-:S06]  /*31a0*/  IMAD.WIDE.U32 R26, R26, 0xc, R12 ;  /* 0x0000000c1a1a7825 */ /* 0x001fcc00078e000c */
[----:B------:R-:W2:Y:S01]  /*31b0*/  LDG.E R26, desc[UR8][R26.64+0x8] ;  /* 0x000008081a1a7981 */ /* 0x000ea2000c1e1900 */
[----:B-1----:R-:W-:-:S06]  /*31c0*/  IMAD.WIDE.U32 R12, R11, 0x4, R14 ;  /* 0x000000040b0c7825 */ /* 0x002fcc00078e000e */
[----:B------:R-:W3:Y:S01]  /*31d0*/  LDG.E R12, desc[UR8][R12.64] ;  /* 0x000000080c0c7981 */ /* 0x000ee2000c1e1900 */
[----:B--2---:R-:W-:-:S05]  /*31e0*/  I2FP.F32.S32 R11, R26 ;  /* 0x0000001a000b7245 */ /* 0x004fca0000201400 */
[----:B---3--:R-:W-:-:S07]  /*31f0*/  FFMA R10, R11, R12, R10 ;  /* 0x0000000c0b0a7223 */ /* 0x008fce000000000a */
.L_x_11:
[----:B------:R-:W0:Y:S08]  /*3200*/  MUFU.RCP R11, R10 ;  /* 0x0000000a000b7308 */ /* 0x000e300000001000 */
[----:B------:R-:W1:Y:S01]  /*3210*/  FCHK P0, R3, R10 ;  /* 0x0000000a03007302 */ /* 0x000e620000000000 */
[----:B0-----:R-:W-:-:S04]  /*3220*/  FFMA R8, R11, -R10, 1 ;  /* 0x3f8000000b087423 */ /* 0x001fc8000000080a */
[----:B------:R-:W-:-:S04]  /*3230*/  FFMA R8, R11, R8, R11 ;  /* 0x000000080b087223 */ /* 0x000fc8000000000b */
[----:B------:R-:W-:-:S04]  /*3240*/  FFMA R11, R3, R8, RZ ;  /* 0x00000008030b7223 */ /* 0x000fc800000000ff */
[----:B------:R-:W-:-:S04]  /*3250*/  FFMA R12, R11, -R10, R3 ;  /* 0x8000000a0b0c7223 */ /* 0x000fc80000000003 */
[----:B------:R-:W-:Y:S01]  /*3260*/  FFMA R11, R8, R12, R11 ;  /* 0x0000000c080b7223 */ /* 0x000fe2000000000b */
[----:B-1----:R-:W-:Y:S06]  /*3270*/  @!P0 BRA `(.L_x_14) ;  /* 0x00000000000c8947 */ /* 0x002fec0003800000 */
[----:B------:R-:W-:-:S07]  /*3280*/  MOV R8, 0x32a0 ;  /* 0x000032a000087802 */ /* 0x000fce0000000f00 */
[----:B------:R-:W-:Y:S05]  /*3290*/  CALL.REL.NOINC `($__internal_0_$__cuda_sm3x_div_rn_noftz_f32_slowpath) ;  /* 0x0000000800d07944 */ /* 0x000fea0003c00000 */
[----:B------:R-:W-:-:S07]  /*32a0*/  MOV R11, R21 ;  /* 0x00000015000b7202 */ /* 0x000fce0000000f00 */
.L_x_14:
[----:B------:R-:W-:-:S07]  /*32b0*/  FADD R2, R2, R11 ;  /* 0x0000000b02027221 */ /* 0x000fce0000000000 */
.L_x_8:
[----:B------:R-:W0:Y:S01]  /*32c0*/  LDCU UR4, c[0x0][0x3b4] ;  /* 0x00007680ff0477ac */ /* 0x000e220008000800 */
[----:B------:R-:W-:-:S05]  /*32d0*/  VIADD R9, R9, 0x1 ;  /* 0x0000000109097836 */ /* 0x000fca0000000000 */
[----:B0-----:R-:W-:-:S13]  /*32e0*/  ISETP.NE.AND P0, PT, R9, UR4, PT ;  /* 0x0000000409007c0c */ /* 0x001fda000bf05270 */
[----:B------:R-:W-:Y:S05]  /*32f0*/  @!P0 BRA `(.L_x_6) ;  /* 0x0000000800388947 */ /* 0x000fea0003800000 */
[----:B------:R-:W-:Y:S05]  /*3300*/  BRA `(.L_x_15) ;  /* 0xffffffe8009c7947 */ /* 0x000fea000383ffff */
.L_x_7:
[C---:B------:R-:W-:Y:S01]  /*3310*/  IADD3 R2, PT, PT, R3.reuse, -0x1, RZ ;  /* 0xffffffff03027810 */ /* 0x040fe20007ffe0ff */
[----:B------:R-:W-:Y:S01]  /*3320*/  HFMA2 R5, -RZ, RZ, 0, 0 ;  /* 0x00000000ff057431 */ /* 0x000fe200000001ff */
[----:B------:R-:W-:Y:S02]  /*3330*/  LOP3.LUT R20, R3, 0x3, RZ, 0xc0, !PT ;  /* 0x0000000303147812 */ /* 0x000fe400078ec0ff */
[----:B------:R-:W-:Y:S01]  /*3340*/  ISETP.GE.U32.AND P0, PT, R2, 0x3, PT ;  /* 0x000000030200780c */ /* 0x000fe20003f06070 */
[----:B------:R-:W-:-:S12]  /*3350*/  IMAD.MOV.U32 R2, RZ, RZ, RZ ;  /* 0x000000ffff027224 */ /* 0x000fd800078e00ff */
[----:B------:R-:W-:Y:S05]  /*3360*/  @!P0 BRA `(.L_x_16) ;  /* 0x0000000400908947 */ /* 0x000fea0003800000 */
[----:B------:R-:W0:Y:S01]  /*3370*/  LDC.64 R12, c[0x0][0x3a0] ;  /* 0x0000e800ff0c7b82 */ /* 0x000e220000000a00 */
[----:B------:R-:W-:Y:S01]  /*3380*/  LOP3.LUT R5, R3, 0x7ffffffc, RZ, 0xc0, !PT ;  /* 0x7ffffffc03057812 */ /* 0x000fe200078ec0ff */
[----:B------:R-:W-:Y:S01]  /*3390*/  IMAD.MOV.U32 R2, RZ, RZ, RZ ;  /* 0x000000ffff027224 */ /* 0x000fe200078e00ff */
[----:B------:R-:W-:Y:S01]  /*33a0*/  MOV R9, RZ ;  /* 0x000000ff00097202 */ /* 0x000fe20000000f00 */
[----:B------:R-:W2:Y:S04]  /*33b0*/  LDCU UR4, c[0x0][0x3b4] ;  /* 0x00007680ff0477ac */ /* 0x000ea80008000800 */
[----:B------:R-:W3:Y:S01]  /*33c0*/  LDC.64 R14, c[0x0][0x388] ;  /* 0x0000e200ff0e7b82 */ /* 0x000ee20000000a00 */
[----:B------:R-:W4:Y:S02]  /*33d0*/  LDCU.64 UR6, c[0x0][0x3a8] ;  /* 0x00007500ff0677ac */ /* 0x000f240008000a00 */
.L_x_25:
[----:B-12---:R-:W-:-:S05]  /*33e0*/  IMAD R11, R4, UR4, R9 ;  /* 0x00000004040b7c24 */ /* 0x006fca000f8e0209 */
[----:B----4-:R-:W-:-:S05]  /*33f0*/  IADD3 R18, P0, PT, R11, UR6, RZ ;  /* 0x000000060b127c10 */ /* 0x010fca000ff1e0ff */
[----:B------:R-:W-:-:S05]  /*3400*/  IMAD.X R19, RZ, RZ, UR7, P0 ;  /* 0x00000007ff137e24 */ /* 0x000fca00080e06ff */
[----:B------:R-:W2:Y:S01]  /*3410*/  LDG.E.U8 R18, desc[UR8][R18.64] ;  /* 0x0000000812127981 */ /* 0x000ea2000c1e1100 */
[C---:B---3--:R-:W-:Y:S01]  /*3420*/  IMAD.WIDE.U32 R16, R9.reuse, 0x8, R14 ;  /* 0x0000000809107825 */ /* 0x048fe200078e000e */
[----:B------:R-:W-:-:S04]  /*3430*/  IADD3 R9, PT, PT, R9, 0x4, RZ ;  /* 0x0000000409097810 */ /* 0x000fc80007ffe0ff */
[----:B------:R-:W-:Y:S02]  /*3440*/  ISETP.NE.AND P2, PT, R9, R5, PT ;  /* 0x000000050900720c */ /* 0x000fe40003f45270 */
[----:B--2---:R-:W-:-:S13]  /*3450*/  ISETP.NE.AND P0, PT, R18, RZ, PT ;  /* 0x000000ff1200720c */ /* 0x004fda0003f05270 */
[----:B------:R-:W-:Y:S05]  /*3460*/  @!P0 BRA `(.L_x_17) ;  /* 0x0000000000408947 */ /* 0x000fea0003800000 */
[----:B0-----:R-:W-:Y:S01]  /*3470*/  IMAD.WIDE.U32 R18, R11, 0x4, R12 ;  /* 0x000000040b127825 */ /* 0x001fe200078e000c */
[----:B------:R-:W2:Y:S05]  /*3480*/  LDG.E R3, desc[UR8][R16.64+0x4] ;  /* 0x0000040810037981 */ /* 0x000eaa000c1e1900 */
[----:B------:R-:W2:Y:S01]  /*3490*/  LDG.E R18, desc[UR8][R18.64] ;  /* 0x0000000812127981 */ /* 0x000ea2000c1e1900 */
[----:B------:R-:W-:-:S04]  /*34a0*/  IMAD.MOV.U32 R21, RZ, RZ, 0x7f800000 ;  /* 0x7f800000ff157424 */ /* 0x000fc800078e00ff */
[----:B------:R-:W-:-:S04]  /*34b0*/  FFMA R8, -RZ, R21, 1 ;  /* 0x3f800000ff087423 */ /* 0x000fc80000000115 */
[----:B------:R-:W-:Y:S01]  /*34c0*/  FFMA R8, R8, R21, +INF ;  /* 0x7f80000008087423 */ /* 0x000fe20000000015 */
[----:B--2---:R-:W-:-:S04]  /*34d0*/  FMUL R3, R3, R18 ;  /* 0x0000001203037220 */ /* 0x004fc80000400000 */
[----:B------:R-:W0:Y:S01]  /*34e0*/  FCHK P0, R3, RZ ;  /* 0x000000ff03007302 */ /* 0x000e220000000000 */
[----:B------:R-:W-:-:S04]  /*34f0*/  FFMA R21, R3, R8, RZ ;  /* 0x0000000803157223 */ /* 0x000fc800000000ff */
[----:B------:R-:W-:-:S04]  /*3500*/  FFMA R10, -RZ, R21, R3 ;  /* 0x00000015ff0a7223 */ /* 0x000fc80000000103 */
[----:B------:R-:W-:Y:S01]  /*3510*/  FFMA R21, R8, R10, R21 ;  /* 0x0000000a08157223 */ /* 0x000fe20000000015 */
[----:B0-----:R-:W-:Y:S06]  /*3520*/  @!P0 BRA `(.L_x_18) ;  /* 0x00000000000c8947 */ /* 0x001fec0003800000 */
[----:B------:R-:W-:Y:S02]  /*3530*/  MOV R10, RZ ;  /* 0x000000ff000a7202 */ /* 0x000fe40000000f00 */
[----:B------:R-:W-:-:S07]  /*3540*/  MOV R8, 0x3560 ;  /* 0x0000356000087802 */ /* 0x000fce0000000f00 */
[----:B------:R-:W-:Y:S05]  /*3550*/  CALL.REL.NOINC `($__internal_0_$__cuda_sm3x_div_rn_noftz_f32_slowpath) ;  /* 0x0000000800207944 */ /* 0x000fea0003c00000 */
.L_x_18:
[----:B------:R-:W-:-:S07]  /*3560*/  FADD R2, R2, R21 ;  /* 0x0000001502027221 */ /* 0x000fce0000000000 */
.L_x_17:
[----:B------:R-:W-:-:S05]  /*3570*/  VIADD R3, R11, 0x1 ;  /* 0x000000010b037836 */ /* 0x000fca0000000000 */
[----:B------:R-:W-:-:S04]  /*3580*/  IADD3 R18, P0, PT, R3, UR6, RZ ;  /* 0x0000000603127c10 */ /* 0x000fc8000ff1e0ff */
[----:B------:R-:W-:-:S05]  /*3590*/  IADD3.X R19, PT, PT, RZ, UR7, RZ, P0, !PT ;  /* 0x00000007ff137c10 */ /* 0x000fca00087fe4ff */
[----:B------:R-:W2:Y:S02]  /*35a0*/  LDG.E.U8 R18, desc[UR8][R18.64] ;  /* 0x0000000812127981 */ /* 0x000ea4000c1e1100 */
[----:B--2---:R-:W-:-:S13]  /*35b0*/  ISETP.NE.AND P0, PT, R18, RZ, PT ;  /* 0x000000ff1200720c */ /* 0x004fda0003f05270 */
[----:B------:R-:W-:Y:S05]  /*35c0*/  @!P0 BRA `(.L_x_19) ;  /* 0x0000000000408947 */ /* 0x000fea0003800000 */
[----:B0-----:R-:W-:Y:S02]  /*35d0*/  IMAD.WIDE.U32 R18, R3, 0x4, R12 ;  /* 0x0000000403127825 */ /* 0x001fe400078e000c */
[----:B------:R-:W2:Y:S04]  /*35e0*/  LDG.E R3, desc[UR8][R16.64+0xc] ;  /* 0x00000c0810037981 */ /* 0x000ea8000c1e1900 */
        /* <DEDUP_REMOVED lines=10> */
[----:B------:R-:W-:Y:S01]  /*3690*/  HFMA2 R10, -RZ, RZ, 0, 0 ;  /* 0x00000000ff0a7431 */ /* 0x000fe200000001ff */
[----:B------:R-:W-:-:S07]  /*36a0*/  MOV R8, 0x36c0 ;  /* 0x000036c000087802 */ /* 0x000fce0000000f00 */
[----:B------:R-:W-:Y:S05]  /*36b0*/  CALL.REL.NOINC `($__internal_0_$__cuda_sm3x_div_rn_noftz_f32_slowpath) ;  /* 0x0000000400c87944 */ /* 0x000fea0003c00000 */
.L_x_20:
[----:B------:R-:W-:-:S07]  /*36c0*/  FADD R2, R2, R21 ;  /* 0x0000001502027221 */ /* 0x000fce0000000000 */
.L_x_19:
        /* <DEDUP_REMOVED lines=21> */
.L_x_22:
[----:B------:R-:W-:-:S07]  /*3820*/  FADD R2, R2, R21 ;  /* 0x0000001502027221 */ /* 0x000fce0000000000 */
.L_x_21:
        /* <DEDUP_REMOVED lines=21> */
[----:B------:R-:W-:-:S07]  /*3980*/  IMAD.MOV.U32 R19, RZ, RZ, R21 ;  /* 0x000000ffff137224 */ /* 0x000fce00078e0015 */
.L_x_24:
[----:B------:R-:W-:-:S07]  /*3990*/  FADD R2, R2, R19 ;  /* 0x0000001302027221 */ /* 0x000fce0000000000 */
.L_x_23:
[----:B------:R-:W-:Y:S05]  /*39a0*/  @P2 BRA `(.L_x_25) ;  /* 0xfffffff8008c2947 */ /* 0x000fea000383ffff */
.L_x_16:
[----:B------:R-:W-:-:S13]  /*39b0*/  ISETP.NE.AND P0, PT, R20, RZ, PT ;  /* 0x000000ff1400720c */ /* 0x000fda0003f05270 */
[----:B------:R-:W-:Y:S05]  /*39c0*/  @!P0 BRA `(.L_x_6) ;  /* 0x0000000000848947 */ /* 0x000fea0003800000 */
[----:B------:R-:W2:Y:S01]  /*39d0*/  LDC.64 R14, c[0x0][0x3a0] ;  /* 0x0000e800ff0e7b82 */ /* 0x000ea20000000a00 */
[----:B------:R-:W3:Y:S01]  /*39e0*/  LDCU UR5, c[0x0][0x3b4] ;  /* 0x00007680ff0577ac */ /* 0x000ee20008000800 */
[----:B------:R-:W4:Y:S06]  /*39f0*/  LDCU.64 UR6, c[0x0][0x3a8] ;  /* 0x00007500ff0677ac */ /* 0x000f2c0008000a00 */
[----:B0-----:R-:W0:Y:S01]  /*3a00*/  LDC.64 R12, c[0x0][0x388] ;  /* 0x0000e200ff0c7b82 */ /* 0x001e220000000a00 */
[----:B------:R-:W-:-:S05]  /*3a10*/  UMOV UR4, URZ ;  /* 0x000000ff00047c82 */ /* 0x000fca0008000000 */
.L_x_28:
[----:B-1-3--:R-:W-:-:S05]  /*3a20*/  IMAD R17, R4, UR5, R5 ;  /* 0x0000000504117c24 */ /* 0x00afca000f8e0205 */
[----:B----4-:R-:W-:-:S04]  /*3a30*/  IADD3 R8, P0, PT, R17, UR6, RZ ;  /* 0x0000000611087c10 */ /* 0x010fc8000ff1e0ff */
[----:B------:R-:W-:-:S05]  /*3a40*/  IADD3.X R9, PT, PT, RZ, UR7, RZ, P0, !PT ;  /* 0x00000007ff097c10 */ /* 0x000fca00087fe4ff */
[----:B------:R-:W3:Y:S01]  /*3a50*/  LDG.E.U8 R8, desc[UR8][R8.64] ;  /* 0x0000000808087981 */ /* 0x000ee2000c1e1100 */
[----:B------:R-:W-:-:S06]  /*3a60*/  UIADD3 UR4, UPT, UPT, UR4, 0x1, URZ ;  /* 0x0000000104047890 */ /* 0x000fcc000fffe0ff */
[----:B------:R-:W-:Y:S02]  /*3a70*/  ISETP.NE.AND P2, PT, R20, UR4, PT ;  /* 0x0000000414007c0c */ /* 0x000fe4000bf45270 */
[----:B---3--:R-:W-:-:S13]  /*3a80*/  ISETP.NE.AND P0, PT, R8, RZ, PT ;  /* 0x000000ff0800720c */ /* 0x008fda0003f05270 */
[----:B------:R-:W-:Y:S05]  /*3a90*/  @!P0 BRA `(.L_x_26) ;  /* 0x0000000000488947 */ /* 0x000fea0003800000 */
[----:B--2---:R-:W-:-:S04]  /*3aa0*/  IMAD.WIDE.U32 R16, R17, 0x4, R14 ;  /* 0x0000000411107825 */ /* 0x004fc800078e000e */
        /* <DEDUP_REMOVED lines=16> */
.L_x_27:
[----:B------:R-:W-:-:S07]  /*3bb0*/  FADD R2, R2, R9 ;  /* 0x0000000902027221 */ /* 0x000fce0000000000 */
.L_x_26:
[----:B------:R-:W-:Y:S01]  /*3bc0*/  IADD3 R5, PT, PT, R5, 0x1, RZ ;  /* 0x0000000105057810 */ /* 0x000fe20007ffe0ff */
[----:B------:R-:W-:Y:S06]  /*3bd0*/  @P2 BRA `(.L_x_28) ;  /* 0xfffffffc00902947 */ /* 0x000fec000383ffff */
.L_x_6:
[----:B0-----:R-:W0:Y:S01]  /*3be0*/  S2R R12, SR_CTAID.X ;  /* 0x00000000000c7919 */ /* 0x001e220000002500 */
[----:B-1----:R-:W0:Y:S02]  /*3bf0*/  LDC.64 R4, c[0x0][0x380] ;  /* 0x0000e000ff047b82 */ /* 0x002e240000000a00 */
[----:B0-----:R-:W-:-:S05]  /*3c00*/  IMAD.WIDE.U32 R4, R12, 0xc, R4 ;  /* 0x0000000c0c047825 */ /* 0x001fca00078e0004 */
[----:B------:R-:W3:Y:S01]  /*3c10*/  LDG.E R3, desc[UR8][R4.64+0x8] ;  /* 0x0000080804037981 */ /* 0x000ee2000c1e1900 */
[----:B------:R-:W0:Y:S02]  /*3c20*/  MUFU.RCP R9, R0 ;  /* 0x0000000000097308 */ /* 0x000e240000001000 */
[----:B0-----:R-:W-:-:S04]  /*3c30*/  FFMA R8, R9, -R0, 1 ;  /* 0x3f80000009087423 */ /* 0x001fc80000000800 */
[----:B------:R-:W-:Y:S01]  /*3c40*/  FFMA R8, R9, R8, R9 ;  /* 0x0000000809087223 */ /* 0x000fe20000000009 */
[----:B---3--:R-:W-:-:S04]  /*3c50*/  I2FP.F32.S32 R3, R3 ;  /* 0x0000000300037245 */ /* 0x008fc80000201400 */
[----:B------:R-:W0:Y:S01]  /*3c60*/  FCHK P0, R3, R0 ;  /* 0x0000000003007302 */ /* 0x000e220000000000 */
[----:B------:R-:W-:-:S04]  /*3c70*/  FFMA R9, R3, R8, RZ ;  /* 0x0000000803097223 */ /* 0x000fc800000000ff */
[----:B------:R-:W-:-:S04]  /*3c80*/  FFMA R10, R9, -R0, R3 ;  /* 0x80000000090a7223 */ /* 0x000fc80000000003 */
[----:B------:R-:W-:Y:S01]  /*3c90*/  FFMA R11, R8, R10, R9 ;  /* 0x0000000a080b7223 */ /* 0x000fe20000000009 */
[----:B0-----:R-:W-:Y:S06]  /*3ca0*/  @!P0 BRA `(.L_x_29) ;  /* 0x0000000000108947 */ /* 0x001fec0003800000 */
[----:B------:R-:W-:Y:S01]  /*3cb0*/  IMAD.MOV.U32 R10, RZ, RZ, R0 ;  /* 0x000000ffff0a7224 */ /* 0x000fe200078e0000 */
[----:B------:R-:W-:-:S07]  /*3cc0*/  MOV R8, 0x3ce0 ;  /* 0x00003ce000087802 */ /* 0x000fce0000000f00 */
[----:B--2---:R-:W-:Y:S05]  /*3cd0*/  CALL.REL.NOINC `($__internal_0_$__cuda_sm3x_div_rn_noftz_f32_slowpath) ;  /* 0x0000000000407944 */ /* 0x004fea0003c00000 */
[----:B------:R-:W-:-:S07]  /*3ce0*/  MOV R11, R21 ;  /* 0x00000015000b7202 */ /* 0x000fce0000000f00 */
.L_x_29:
[----:B------:R-:W-:Y:S01]  /*3cf0*/  FMUL R10, R11, R2 ;  /* 0x000000020b0a7220 */ /* 0x000fe20000400000 */
[----:B--2---:R-:W0:Y:S01]  /*3d00*/  F2F.F64.F32 R14, R0 ;  /* 0x00000000000e7310 */ /* 0x004e220000201800 */
[----:B------:R-:W-:Y:S01]  /*3d10*/  MOV R3, 0x0 ;  /* 0x0000000000037802 */ /* 0x000fe20000000f00 */
[----:B------:R1:W-:Y:S01]  /*3d20*/  STL [R1], R12 ;  /* 0x0000000c01007387 */ /* 0x0003e20000100800 */
[----:B------:R-:W2:Y:S02]  /*3d30*/  LDCU.64 UR4, c[0x4][0x8] ;  /* 0x01000100ff0477ac */ /* 0x000ea40008000a00 */
[----:B------:R1:W3:Y:S03]  /*3d40*/  LDC.64 R16, c[0x4][R3] ;  /* 0x0100000003107b82 */ /* 0x0002e60000000a00 */
[----:B------:R-:W-:Y:S01]  /*3d50*/  F2F.F64.F32 R8, R2 ;  /* 0x0000000200087310 */ /* 0x000fe20000201800 */
[----:B0-----:R1:W-:Y:S07]  /*3d60*/  STL.64 [R1+0x8], R14 ;  /* 0x0000080e01007387 */ /* 0x0013ee0000100a00 */
[----:B------:R-:W0:Y:S01]  /*3d70*/  F2F.F64.F32 R10, R10 ;  /* 0x0000000a000a7310 */ /* 0x000e220000201800 */
[----:B--2---:R-:W-:Y:S01]  /*3d80*/  IMAD.U32 R4, RZ, RZ, UR4 ;  /* 0x00000004ff047e24 */ /* 0x004fe2000f8e00ff */
[----:B------:R-:W-:Y:S01]  /*3d90*/  MOV R5, UR5 ;  /* 0x0000000500057c02 */ /* 0x000fe20008000f00 */
[----:B0-----:R1:W-:Y:S06]  /*3da0*/  STL.128 [R1+0x10], R8 ;  /* 0x0000100801007387 */ /* 0x0013ec0000100c00 */
[----:B------:R-:W-:-:S07]  /*3db0*/  LEPC R20, `(.L_x_30) ;  /* 0x000000001014794e */ /* 0x000fce0000000000 */
[----:B-1-3--:R-:W-:Y:S05]  /*3dc0*/  CALL.ABS.NOINC R16 ;  /* 0x0000000010007343 */ /* 0x00afea0003c00000 */
.L_x_30:
[----:B------:R-:W-:Y:S05]  /*3dd0*/  EXIT ;  /* 0x000000000000794d */ /* 0x000fea0003800000 */
        .weak           $__internal_0_$__cuda_sm3x_div_rn_noftz_f32_slowpath
        .type           $__internal_0_$__cuda_sm3x_div_rn_noftz_f32_slowpath,@function
        .size           $__internal_0_$__cuda_sm3x_div_rn_noftz_f32_slowpath,(.L_x_40 - $__internal_0_$__cuda_sm3x_div_rn_noftz_f32_slowpath)
$__internal_0_$__cuda_sm3x_div_rn_noftz_f32_slowpath:
[----:B------:R-:W-:Y:S02]  /*3de0*/  SHF.R.U32.HI R18, RZ, 0x17, R10 ;  /* 0x00000017ff127819 */ /* 0x000fe4000001160a */
[----:B------:R-:W-:Y:S02]  /*3df0*/  SHF.R.U32.HI R19, RZ, 0x17, R3 ;  /* 0x00000017ff137819 */ /* 0x000fe40000011603 */
[----:B------:R-:W-:Y:S02]  /*3e00*/  LOP3.LUT R18, R18, 0xff, RZ, 0xc0, !PT ;  /* 0x000000ff12127812 */ /* 0x000fe400078ec0ff */
[----:B------:R-:W-:-:S03]  /*3e10*/  LOP3.LUT R23, R19, 0xff, RZ, 0xc0, !PT ;  /* 0x000000ff13177812 */ /* 0x000fc600078ec0ff */
[----:B------:R-:W-:Y:S01]  /*3e20*/  VIADD R22, R18, 0xffffffff ;  /* 0xffffffff12167836 */ /* 0x000fe20000000000 */
[----:B------:R-:W-:-:S04]  /*3e30*/  IADD3 R21, PT, PT, R23, -0x1, RZ ;  /* 0xffffffff17157810 */ /* 0x000fc80007ffe0ff */
[----:B------:R-:W-:-:S04]  /*3e40*/  ISETP.GT.U32.AND P0, PT, R22, 0xfd, PT ;  /* 0x000000fd1600780c */ /* 0x000fc80003f04070 */
[----:B------:R-:W-:-:S13]  /*3e50*/  ISETP.GT.U32.OR P0, PT, R21, 0xfd, P0 ;  /* 0x000000fd1500780c */ /* 0x000fda0000704470 */
[----:B------:R-:W-:Y:S01]  /*3e60*/  @!P0 IMAD.MOV.U32 R19, RZ, RZ, RZ ;  /* 0x000000ffff138224 */ /* 0x000fe200078e00ff */
[----:B------:R-:W-:Y:S06]  /*3e70*/  @!P0 BRA `(.L_x_31) ;  /* 0x00000000005c8947 */ /* 0x000fec0003800000 */
[----:B------:R-:W-:Y:S02]  /*3e80*/  FSETP.GTU.FTZ.AND P0, PT, |R3|, +INF , PT ;  /* 0x7f8000000300780b */ /* 0x000fe40003f1c200 */
[----:B------:R-:W-:-:S04]  /*3e90*/  FSETP.GTU.FTZ.AND P1, PT, |R10|, +INF , PT ;  /* 0x7f8000000a00780b */ /* 0x000fc80003f3c200 */
[----:B------:R-:W-:-:S13]  /*3ea0*/  PLOP3.LUT P0, PT, P0, P1, PT, 0xf8, 0x8f ;  /* 0x00000000008f781c */ /* 0x000fda0000703f70 */
[----:B------:R-:W-:Y:S05]  /*3eb0*/  @P0 BRA `(.L_x_32) ;  /* 0x0000000400440947 */ /* 0x000fea0003800000 */
[----:B------:R-:W-:-:S13]  /*3ec0*/  LOP3.LUT P0, RZ, R10, 0x7fffffff, R3, 0xc8, !PT ;  /* 0x7fffffff0aff7812 */ /* 0x000fda000780c803 */
[----:B------:R-:W-:Y:S05]  /*3ed0*/  @!P0 BRA `(.L_x_33) ;  /* 0x0000000400348947 */ /* 0x000fea0003800000 */
[C---:B------:R-:W-:Y:S02]  /*3ee0*/  FSETP.NEU.FTZ.AND P1, PT, |R3|.reuse, +INF , PT ;  /* 0x7f8000000300780b */ /* 0x040fe40003f3d200 */
[----:B------:R-:W-:Y:S02]  /*3ef0*/  FSETP.NEU.FTZ.AND P3, PT, |R10|, +INF , PT ;  /* 0x7f8000000a00780b */ /* 0x000fe40003f7d200 */
[----:B------:R-:W-:-:S11]  /*3f00*/  FSETP.NEU.FTZ.AND P0, PT, |R3|, +INF , PT ;  /* 0x7f8000000300780b */ /* 0x000fd60003f1d200 */
[----:B------:R-:W-:Y:S05]  /*3f10*/  @!P3 BRA !P1, `(.L_x_33) ;  /* 0x000000040024b947 */ /* 0x000fea0004800000 */
[----:B------:R-:W-:-:S04]  /*3f20*/  LOP3.LUT P1, RZ, R3, 0x7fffffff, RZ, 0xc0, !PT ;  /* 0x7fffffff03ff7812 */ /* 0x000fc8000782c0ff */
[----:B------:R-:W-:-:S13]  /*3f30*/  PLOP3.LUT P1, PT, P3, P1, PT, 0x2f, 0xf2 ;  /* 0x0000000000f2781c */ /* 0x000fda0001f22577 */
[----:B------:R-:W-:Y:S05]  /*3f40*/  @P1 BRA `(.L_x_34) ;  /* 0x0000000400101947 */ /* 0x000fea0003800000 */
[----:B------:R-:W-:-:S04]  /*3f50*/  LOP3.LUT P1, RZ, R10, 0x7fffffff, RZ, 0xc0, !PT ;  /* 0x7fffffff0aff7812 */ /* 0x000fc8000782c0ff */
[----:B------:R-:W-:-:S13]  /*3f60*/  PLOP3.LUT P0, PT, P0, P1, PT, 0x2f, 0xf2 ;  /* 0x0000000000f2781c */ /* 0x000fda0000702577 */
[----:B------:R-:W-:Y:S05]  /*3f70*/  @P0 BRA `(.L_x_35) ;  /* 0x0000000000f80947 */ /* 0x000fea0003800000 */
[----:B------:R-:W-:Y:S02]  /*3f80*/  ISETP.GE.AND P0, PT, R21, RZ, PT ;  /* 0x000000ff1500720c */ /* 0x000fe40003f06270 */
[----:B------:R-:W-:-:S11]  /*3f90*/  ISETP.GE.AND P1, PT, R22, RZ, PT ;  /* 0x000000ff1600720c */ /* 0x000fd60003f26270 */
[----:B------:R-:W-:Y:S01]  /*3fa0*/  @P0 MOV R19, RZ ;  /* 0x000000ff00130202 */ /* 0x000fe20000000f00 */
[----:B------:R-:W-:Y:S02]  /*3fb0*/  @!P0 IMAD.MOV.U32 R19, RZ, RZ, -0x40 ;  /* 0xffffffc0ff138424 */ /* 0x000fe400078e00ff */
[----:B------:R-:W-:Y:S01]  /*3fc0*/  @!P0 FFMA R3, R3, 1.84467440737095516160e+19, RZ ;  /* 0x5f80000003038823 */ /* 0x000fe200000000ff */
[----:B------:R-:W-:Y:S02]  /*3fd0*/  @!P1 FFMA R10, R10, 1.84467440737095516160e+19, RZ ;  /* 0x5f8000000a0a9823 */ /* 0x000fe400000000ff */
[----:B------:R-:W-:-:S07]  /*3fe0*/  @!P1 IADD3 R19, PT, PT, R19, 0x40, RZ ;  /* 0x0000004013139810 */ /* 0x000fce0007ffe0ff */
.L_x_31:
[----:B------:R-:W-:Y:S02]  /*3ff0*/  LEA R21, R18, 0xc0800000, 0x17 ;  /* 0xc080000012157811 */ /* 0x000fe400078eb8ff */
[----:B------:R-:W-:-:S03]  /*4000*/  IADD3 R23, PT, PT, R23, -0x7f, RZ ;  /* 0xffffff8117177810 */ /* 0x000fc60007ffe0ff */
[----:B------:R-:W-:Y:S02]  /*4010*/  IMAD.IADD R24, R10, 0x1, -R21 ;  /* 0x000000010a187824 */ /* 0x000fe400078e0a15 */
[C---:B------:R-:W-:Y:S02]  /*4020*/  IMAD R3, R23.reuse, -0x800000, R3 ;  /* 0xff80000017037824 */ /* 0x040fe400078e0203 */
[----:B------:R0:W1:Y:S01]  /*4030*/  MUFU.RCP R10, R24 ;  /* 0x00000018000a7308 */ /* 0x0000620000001000 */
[----:B------:R-:W-:Y:S01]  /*4040*/  FADD.FTZ R22, -R24, -RZ ;  /* 0x800000ff18167221 */ /* 0x000fe20000010100 */
[----:B0-----:R-:W-:-:S05]  /*4050*/  IADD3 R24, PT, PT, R23, 0x7f, -R18 ;  /* 0x0000007f17187810 */ /* 0x001fca0007ffe812 */
[----:B------:R-:W-:Y:S02]  /*4060*/  IMAD.IADD R24, R24, 0x1, R19 ;  /* 0x0000000118187824 */ /* 0x000fe400078e0213 */
[----:B-1----:R-:W-:-:S04]  /*4070*/  FFMA R21, R10, R22, 1 ;  /* 0x3f8000000a157423 */ /* 0x002fc80000000016 */
[----:B------:R-:W-:-:S04]  /*4080*/  FFMA R10, R10, R21, R10 ;  /* 0x000000150a0a7223 */ /* 0x000fc8000000000a */
[----:B------:R-:W-:-:S04]  /*4090*/  FFMA R21, R3, R10, RZ ;  /* 0x0000000a03157223 */ /* 0x000fc800000000ff */
[----:B------:R-:W-:-:S04]  /*40a0*/  FFMA R25, R22, R21, R3 ;  /* 0x0000001516197223 */ /* 0x000fc80000000003 */
[----:B------:R-:W-:-:S04]  /*40b0*/  FFMA R21, R10, R25, R21 ;  /* 0x000000190a157223 */ /* 0x000fc80000000015 */
[----:B------:R-:W-:-:S04]  /*40c0*/  FFMA R22, R22, R21, R3 ;  /* 0x0000001516167223 */ /* 0x000fc80000000003 */
[----:B------:R-:W-:-:S05]  /*40d0*/  FFMA R3, R10, R22, R21 ;  /* 0x000000160a037223 */ /* 0x000fca0000000015 */
[----:B------:R-:W-:-:S04]  /*40e0*/  SHF.R.U32.HI R18, RZ, 0x17, R3 ;  /* 0x00000017ff127819 */ /* 0x000fc80000011603 */
[----:B------:R-:W-:-:S04]  /*40f0*/  LOP3.LUT R18, R18, 0xff, RZ, 0xc0, !PT ;  /* 0x000000ff12127812 */ /* 0x000fc800078ec0ff */
[----:B------:R-:W-:-:S05]  /*4100*/  IADD3 R23, PT, PT, R18, R24, RZ ;  /* 0x0000001812177210 */ /* 0x000fca0007ffe0ff */
[----:B------:R-:W-:-:S05]  /*4110*/  VIADD R18, R23, 0xffffffff ;  /* 0xffffffff17127836 */ /* 0x000fca0000000000 */
[----:B------:R-:W-:-:S13]  /*4120*/  ISETP.GE.U32.AND P0, PT, R18, 0xfe, PT ;  /* 0x000000fe1200780c */ /* 0x000fda0003f06070 */
[----:B------:R-:W-:Y:S05]  /*4130*/  @!P0 BRA `(.L_x_36) ;  /* 0x0000000000808947 */ /* 0x000fea0003800000 */
[----:B------:R-:W-:-:S13]  /*4140*/  ISETP.GT.AND P0, PT, R23, 0xfe, PT ;  /* 0x000000fe1700780c */ /* 0x000fda0003f04270 */
[----:B------:R-:W-:Y:S05]  /*4150*/  @P0 BRA `(.L_x_37) ;  /* 0x00000000006c0947 */ /* 0x000fea0003800000 */
[----:B------:R-:W-:-:S13]  /*4160*/  ISETP.GE.AND P0, PT, R23, 0x1, PT ;  /* 0x000000011700780c */ /* 0x000fda0003f06270 */
[----:B------:R-:W-:Y:S05]  /*4170*/  @P0 BRA `(.L_x_38) ;  /* 0x0000000000980947 */ /* 0x000fea0003800000 */
[----:B------:R-:W-:Y:S02]  /*4180*/  ISETP.GE.AND P0, PT, R23, -0x18, PT ;  /* 0xffffffe81700780c */ /* 0x000fe40003f06270 */
[----:B------:R-:W-:-:S11]  /*4190*/  LOP3.LUT R3, R3, 0x80000000, RZ, 0xc0, !PT ;  /* 0x8000000003037812 */ /* 0x000fd600078ec0ff */
[----:B------:R-:W-:Y:S05]  /*41a0*/  @!P0 BRA `(.L_x_38) ;  /* 0x00000000008c8947 */ /* 0x000fea0003800000 */
[-CC-:B------:R-:W-:Y:S01]  /*41b0*/  FFMA.RZ R18, R10, R22.reuse, R21.reuse ;  /* 0x000000160a127223 */ /* 0x180fe2000000c015 */
[C---:B------:R-:W-:Y:S02]  /*41c0*/  ISETP.NE.AND P3, PT, R23.reuse, RZ, PT ;  /* 0x000000ff1700720c */ /* 0x040fe40003f65270 */
[C---:B------:R-:W-:Y:S02]  /*41d0*/  ISETP.NE.AND P1, PT, R23.reuse, RZ, PT ;  /* 0x000000ff1700720c */ /* 0x040fe40003f25270 */
[----:B------:R-:W-:Y:S01]  /*41e0*/  LOP3.LUT R19, R18, 0x7fffff, RZ, 0xc0, !PT ;  /* 0x007fffff12137812 */ /* 0x000fe200078ec0ff */
[CCC-:B------:R-:W-:Y:S01]  /*41f0*/  FFMA.RP R18, R10.reuse, R22.reuse, R21.reuse ;  /* 0x000000160a127223 */ /* 0x1c0fe20000008015 */
[----:B------:R-:W-:Y:S01]  /*4200*/  FFMA.RM R21, R10, R22, R21 ;  /* 0x000000160a157223 */ /* 0x000fe20000004015 */
[----:B------:R-:W-:Y:S01]  /*4210*/  IADD3 R10, PT, PT, R23, 0x20, RZ ;  /* 0x00000020170a7810 */ /* 0x000fe20007ffe0ff */
[----:B------:R-:W-:Y:S01]  /*4220*/  IMAD.MOV R22, RZ, RZ, -R23 ;  /* 0x000000ffff167224 */ /* 0x000fe200078e0a17 */
[----:B------:R-:W-:-:S02]  /*4230*/  LOP3.LUT R19, R19, 0x800000, RZ, 0xfc, !PT ;  /* 0x0080000013137812 */ /* 0x000fc400078efcff */
[----:B------:R-:W-:Y:S02]  /*4240*/  FSETP.NEU.FTZ.AND P0, PT, R18, R21, PT ;  /* 0x000000151200720b */ /* 0x000fe40003f1d000 */
[----:B------:R-:W-:Y:S02]  /*4250*/  SHF.L.U32 R10, R19, R10, RZ ;  /* 0x0000000a130a7219 */ /* 0x000fe400000006ff */
[----:B------:R-:W-:Y:S02]  /*4260*/  SEL R18, R22, RZ, P3 ;  /* 0x000000ff16127207 */ /* 0x000fe40001800000 */
[----:B------:R-:W-:Y:S02]  /*4270*/  ISETP.NE.AND P1, PT, R10, RZ, P1 ;  /* 0x000000ff0a00720c */ /* 0x000fe40000f25270 */
[----:B------:R-:W-:Y:S02]  /*4280*/  SHF.R.U32.HI R18, RZ, R18, R19 ;  /* 0x00000012ff127219 */ /* 0x000fe40000011613 */
[----:B------:R-:W-:-:S02]  /*4290*/  PLOP3.LUT P0, PT, P0, P1, PT, 0xf8, 0x8f ;  /* 0x00000000008f781c */ /* 0x000fc40000703f70 */
[----:B------:R-:W-:Y:S02]  /*42a0*/  SHF.R.U32.HI R19, RZ, 0x1, R18 ;  /* 0x00000001ff137819 */ /* 0x000fe40000011612 */
[----:B------:R-:W-:-:S04]  /*42b0*/  SEL R10, RZ, 0x1, !P0 ;  /* 0x00000001ff0a7807 */ /* 0x000fc80004000000 */
[----:B------:R-:W-:-:S04]  /*42c0*/  LOP3.LUT R21, R10, 0x1, R19, 0xf8, !PT ;  /* 0x000000010a157812 */ /* 0x000fc800078ef813 */
[----:B------:R-:W-:-:S04]  /*42d0*/  LOP3.LUT R18, R21, R18, RZ, 0xc0, !PT ;  /* 0x0000001215127212 */ /* 0x000fc800078ec0ff */
[----:B------:R-:W-:-:S04]  /*42e0*/  IADD3 R18, PT, PT, R19, R18, RZ ;  /* 0x0000001213127210 */ /* 0x000fc80007ffe0ff */
[----:B------:R-:W-:Y:S01]  /*42f0*/  LOP3.LUT R3, R18, R3, RZ, 0xfc, !PT ;  /* 0x0000000312037212 */ /* 0x000fe200078efcff */
[----:B------:R-:W-:Y:S06]  /*4300*/  BRA `(.L_x_38) ;  /* 0x0000000000347947 */ /* 0x000fec0003800000 */
.L_x_37:
[----:B------:R-:W-:-:S04]  /*4310*/  LOP3.LUT R3, R3, 0x80000000, RZ, 0xc0, !PT ;  /* 0x8000000003037812 */ /* 0x000fc800078ec0ff */
[----:B------:R-:W-:Y:S01]  /*4320*/  LOP3.LUT R3, R3, 0x7f800000, RZ, 0xfc, !PT ;  /* 0x7f80000003037812 */ /* 0x000fe200078efcff */
[----:B------:R-:W-:Y:S06]  /*4330*/  BRA `(.L_x_38) ;  /* 0x0000000000287947 */ /* 0x000fec0003800000 */
.L_x_36:
[----:B------:R-:W-:Y:S01]  /*4340*/  IMAD R3, R24, 0x800000, R3 ;  /* 0x0080000018037824 */ /* 0x000fe200078e0203 */
[----:B------:R-:W-:Y:S06]  /*4350*/  BRA `(.L_x_38) ;  /* 0x0000000000207947 */ /* 0x000fec0003800000 */
.L_x_35:
[----:B------:R-:W-:-:S04]  /*4360*/  LOP3.LUT R3, R10, 0x80000000, R3, 0x48, !PT ;  /* 0x800000000a037812 */ /* 0x000fc800078e4803 */
[----:B------:R-:W-:Y:S01]  /*4370*/  LOP3.LUT R3, R3, 0x7f800000, RZ, 0xfc, !PT ;  /* 0x7f80000003037812 */ /* 0x000fe200078efcff */
[----:B------:R-:W-:Y:S06]  /*4380*/  BRA `(.L_x_38) ;  /* 0x0000000000147947 */ /* 0x000fec0003800000 */
.L_x_34:
[----:B------:R-:W-:Y:S01]  /*4390*/  LOP3.LUT R3, R10, 0x80000000, R3, 0x48, !PT ;  /* 0x800000000a037812 */ /* 0x000fe200078e4803 */
[----:B------:R-:W-:Y:S06]  /*43a0*/  BRA `(.L_x_38) ;  /* 0x00000000000c7947 */ /* 0x000fec0003800000 */
.L_x_33:
[----:B------:R-:W0:Y:S01]  /*43b0*/  MUFU.RSQ R3, -QNAN ;  /* 0xffc0000000037908 */ /* 0x000e220000001400 */
[----:B------:R-:W-:Y:S05]  /*43c0*/  BRA `(.L_x_38) ;  /* 0x0000000000047947 */ /* 0x000fea0003800000 */
.L_x_32:
[----:B------:R-:W-:-:S07]  /*43d0*/  FADD.FTZ R3, R3, R10 ;  /* 0x0000000a03037221 */ /* 0x000fce0000010000 */
.L_x_38:
[----:B------:R-:W-:Y:S02]  /*43e0*/  HFMA2 R19, -RZ, RZ, 0, 0 ;  /* 0x00000000ff137431 */ /* 0x000fe400000001ff */
[----:B------:R-:W-:Y:S01]  /*43f0*/  IMAD.MOV.U32 R18, RZ, RZ, R8 ;  /* 0x000000ffff127224 */ /* 0x000fe200078e0008 */
[----:B0-----:R-:W-:-:S03]  /*4400*/  MOV R21, R3 ;  /* 0x0000000300157202 */ /* 0x001fc60000000f00 */
[----:B------:R-:W-:Y:S05]  /*4410*/  RET.REL.NODEC R18 `(_Z9mlem_stepP5voxelP6sensorS2_PfS3_Pbiii) ;  /* 0xffffffb812f87950 */ /* 0x000fea0003c3ffff */
.L_x_39:
[----:B------:R-:W-:-:S00]  /*4420*/  BRA `(.L_x_39) ;  /* 0xfffffffc00fc7947 */ /* 0x000fc0000383ffff */
[----:B------:R-:W-:-:S00]  /*4430*/  NOP ;  /* 0x0000000000007918 */ /* 0x000fc00000000000 */
        /* <DEDUP_REMOVED lines=12> */
.L_x_40:


//--------------------- .nv.global.init           --------------------------
	.section	.nv.global.init,"aw",@progbits
.nv.global.init:
	.type		$str,@object
	.size		$str,(.L_0 - $str)
$str:
        /*0000*/ 	.byte	0x76, 0x6f, 0x78, 0x65, 0x6c, 0x20, 0x25, 0x64, 0x2c, 0x20, 0x65, 0x66, 0x66, 0x3a, 0x20, 0x25
        /*0010*/ 	.byte	0x66, 0x2c, 0x20, 0x66, 0x6f, 0x72, 0x77, 0x61, 0x72, 0x64, 0x3a, 0x20, 0x25, 0x66, 0x2c, 0x20
        /*0020*/ 	.byte	0x65, 0x6e, 0x65, 0x72, 0x67, 0x79, 0x3a, 0x20, 0x25, 0x66, 0x0a, 0x00
.L_0:


//--------------------- .nv.shared.reserved.0     --------------------------
	.section	.nv.shared.reserved.0,"aw",@nobits
	.weak		__nv_reservedSMEM_offset_0_alias
	.size		__nv_reservedSMEM_offset_0_alias, 0, 64
	.other		__nv_reservedSMEM_offset_0_alias,@"STO_CUDA_RESERVED_SHARED STV_DEFAULT"
__nv_reservedSMEM_offset_0_alias:
	.zero		0
	.zero		64


//--------------------- .nv.constant0._Z9mlem_stepP5voxelP6sensorS2_PfS3_Pbiii --------------------------
	.section	.nv.constant0._Z9mlem_stepP5voxelP6sensorS2_PfS3_Pbiii,"a",@progbits
	.sectionflags	@""
	.align	4
.nv.constant0._Z9mlem_stepP5voxelP6sensorS2_PfS3_Pbiii:
	.zero		956


//--------------------- SYMBOLS --------------------------

	.type		.nv.reservedSmem.offset0,@object
	.size		.nv.reservedSmem.offset0,0x4
	.type		vprintf,@function
